//
// Generated by NVIDIA NVVM Compiler
//
// Compiler Build ID: CL-36424714
// Cuda compilation tools, release 13.0, V13.0.88
// Based on NVVM 20.0.0
//

.version 9.0
.target sm_100
.address_size 64

	// .globl	sparse_gemm_v4_tiled
// _ZZ20sparse_gemm_v4_tiledE5shm_A has been demoted
// _ZZ20sparse_gemm_v4_tiledE5shm_B has been demoted

.visible .entry sparse_gemm_v4_tiled(
	.param .u64 .ptr .align 1 sparse_gemm_v4_tiled_param_0,
	.param .u64 .ptr .align 1 sparse_gemm_v4_tiled_param_1,
	.param .u64 .ptr .align 1 sparse_gemm_v4_tiled_param_2,
	.param .u64 .ptr .align 1 sparse_gemm_v4_tiled_param_3,
	.param .u32 sparse_gemm_v4_tiled_param_4,
	.param .u32 sparse_gemm_v4_tiled_param_5,
	.param .u32 sparse_gemm_v4_tiled_param_6
)
{
	.reg .pred 	%p<109>;
	.reg .b16 	%rs<119>;
	.reg .b32 	%r<350>;
	.reg .b32 	%f<71>;
	.reg .b64 	%rd<51>;
	// demoted variable
	.shared .align 2 .b8 _ZZ20sparse_gemm_v4_tiledE5shm_A[4096];
	// demoted variable
	.shared .align 2 .b8 _ZZ20sparse_gemm_v4_tiledE5shm_B[8192];
	ld.param.u64 	%rd13, [sparse_gemm_v4_tiled_param_0];
	ld.param.u64 	%rd14, [sparse_gemm_v4_tiled_param_2];
	ld.param.u32 	%r93, [sparse_gemm_v4_tiled_param_4];
	ld.param.u32 	%r94, [sparse_gemm_v4_tiled_param_5];
	ld.param.u32 	%r95, [sparse_gemm_v4_tiled_param_6];
	cvta.to.global.u64 	%rd1, %rd13;
	cvta.to.global.u64 	%rd2, %rd14;
	mov.u32 	%r96, %ctaid.y;
	shl.b32 	%r1, %r96, 7;
	mov.u32 	%r97, %ctaid.x;
	shl.b32 	%r2, %r97, 7;
	mov.u32 	%r3, %tid.x;
	shr.u32 	%r98, %r3, 7;
	and.b32  	%r4, %r3, 127;
	or.b32  	%r5, %r1, %r98;
	or.b32  	%r6, %r2, %r4;
	setp.lt.s32 	%p2, %r95, 1;
	mov.f32 	%f68, 0f00000000;
	@%p2 bra 	$L__BB0_147;
	shr.u32 	%r7, %r95, 1;
	mov.u32 	%r8, %ntid.x;
	setp.lt.s32 	%p3, %r5, %r93;
	setp.lt.s32 	%p4, %r6, %r94;
	and.pred  	%p1, %p3, %p4;
	add.s32 	%r9, %r3, %r8;
	cvt.u16.u32 	%rs46, %r9;
	sub.s16 	%rs47, 2047, %rs46;
	cvt.u16.u32 	%rs48, %r8;
	div.u16 	%rs1, %rs47, %rs48;
	xor.b16  	%rs49, %rs46, 4095;
	div.u16 	%rs50, %rs49, %rs48;
	and.b16  	%rs2, %rs1, 3;
	shr.u32 	%r100, %r3, 4;
	add.s32 	%r10, %r100, %r1;
	shl.b32 	%r101, %r3, 1;
	mov.u32 	%r102, _ZZ20sparse_gemm_v4_tiledE5shm_A;
	add.s32 	%r11, %r102, %r101;
	shr.u32 	%r103, %r9, 4;
	add.s32 	%r12, %r103, %r1;
	shl.b32 	%r13, %r8, 1;
	add.s32 	%r14, %r11, %r13;
	add.s32 	%r15, %r9, %r8;
	shr.u32 	%r104, %r15, 4;
	add.s32 	%r16, %r104, %r1;
	and.b16  	%rs3, %rs50, 3;
	mov.u32 	%r105, _ZZ20sparse_gemm_v4_tiledE5shm_B;
	add.s32 	%r17, %r105, %r101;
	add.s32 	%r18, %r17, %r13;
	shl.b32 	%r106, %r98, 5;
	add.s32 	%r20, %r102, %r106;
	shl.b32 	%r21, %r8, 2;
	mov.f32 	%f68, 0f00000000;
	mov.b32 	%r325, 0;
	not.pred 	%p56, %p1;
	mul.wide.s32 	%rd4, %r93, 2;
$L__BB0_2:
	setp.eq.s16 	%p5, %rs2, 2;
	shr.u32 	%r23, %r325, 1;
	mov.u32 	%r326, %r3;
	@%p5 bra 	$L__BB0_15;
	setp.lt.s32 	%p6, %r10, %r93;
	and.b32  	%r107, %r3, 15;
	add.s32 	%r108, %r107, %r23;
	setp.lt.u32 	%p7, %r108, %r7;
	and.pred  	%p8, %p6, %p7;
	@%p8 bra 	$L__BB0_5;
	mov.f32 	%f14, 0f00000000;
	// begin inline asm
	{  cvt.rn.f16.f32 %rs105, %f14;}

	// end inline asm
	bra.uni 	$L__BB0_6;
$L__BB0_5:
	mad.lo.s32 	%r110, %r10, %r7, %r108;
	mul.wide.u32 	%rd15, %r110, 2;
	add.s64 	%rd16, %rd1, %rd15;
	ld.global.nc.u16 	%rs105, [%rd16];
$L__BB0_6:
	setp.eq.s16 	%p9, %rs2, 3;
	st.shared.u16 	[%r11], %rs105;
	mov.u32 	%r326, %r9;
	@%p9 bra 	$L__BB0_15;
	setp.lt.s32 	%p10, %r12, %r93;
	and.b32  	%r111, %r9, 15;
	add.s32 	%r25, %r111, %r23;
	setp.lt.u32 	%p11, %r25, %r7;
	and.pred  	%p12, %p10, %p11;
	@%p12 bra 	$L__BB0_9;
	mov.f32 	%f15, 0f00000000;
	// begin inline asm
	{  cvt.rn.f16.f32 %rs106, %f15;}

	// end inline asm
	bra.uni 	$L__BB0_10;
$L__BB0_9:
	mad.lo.s32 	%r114, %r12, %r7, %r25;
	mul.wide.u32 	%rd17, %r114, 2;
	add.s64 	%rd18, %rd1, %rd17;
	ld.global.nc.u16 	%rs106, [%rd18];
$L__BB0_10:
	setp.eq.s16 	%p13, %rs2, 0;
	st.shared.u16 	[%r14], %rs106;
	mov.u32 	%r326, %r15;
	@%p13 bra 	$L__BB0_15;
	setp.lt.s32 	%p14, %r16, %r93;
	and.b32  	%r115, %r15, 15;
	add.s32 	%r26, %r115, %r23;
	setp.lt.u32 	%p15, %r26, %r7;
	and.pred  	%p16, %p14, %p15;
	@%p16 bra 	$L__BB0_13;
	mov.f32 	%f16, 0f00000000;
	// begin inline asm
	{  cvt.rn.f16.f32 %rs107, %f16;}

	// end inline asm
	bra.uni 	$L__BB0_14;
$L__BB0_13:
	mad.lo.s32 	%r118, %r16, %r7, %r26;
	mul.wide.u32 	%rd19, %r118, 2;
	add.s64 	%rd20, %rd1, %rd19;
	ld.global.nc.u16 	%rs107, [%rd20];
$L__BB0_14:
	add.s32 	%r326, %r15, %r8;
	add.s32 	%r119, %r14, %r13;
	st.shared.u16 	[%r119], %rs107;
$L__BB0_15:
	setp.lt.u16 	%p17, %rs1, 2;
	@%p17 bra 	$L__BB0_30;
	add.s32 	%r330, %r13, %r326;
	mad.lo.s32 	%r329, %r8, 3, %r326;
	add.s32 	%r328, %r8, %r326;
	shl.b32 	%r120, %r326, 1;
	mov.u32 	%r121, _ZZ20sparse_gemm_v4_tiledE5shm_A;
	add.s32 	%r327, %r121, %r120;
$L__BB0_17:
	shr.u32 	%r122, %r326, 4;
	and.b32  	%r123, %r326, 15;
	add.s32 	%r38, %r122, %r1;
	add.s32 	%r39, %r123, %r23;
	setp.ge.s32 	%p18, %r38, %r93;
	setp.ge.u32 	%p19, %r39, %r7;
	or.pred  	%p20, %p18, %p19;
	@%p20 bra 	$L__BB0_19;
	mad.lo.s32 	%r126, %r38, %r7, %r39;
	mul.wide.u32 	%rd21, %r126, 2;
	add.s64 	%rd22, %rd1, %rd21;
	ld.global.nc.u16 	%rs108, [%rd22];
	bra.uni 	$L__BB0_20;
$L__BB0_19:
	mov.f32 	%f17, 0f00000000;
	// begin inline asm
	{  cvt.rn.f16.f32 %rs108, %f17;}

	// end inline asm
$L__BB0_20:
	st.shared.u16 	[%r327], %rs108;
	shr.u32 	%r127, %r328, 4;
	and.b32  	%r128, %r328, 15;
	add.s32 	%r40, %r127, %r1;
	add.s32 	%r41, %r128, %r23;
	setp.lt.s32 	%p21, %r40, %r93;
	setp.lt.u32 	%p22, %r41, %r7;
	and.pred  	%p23, %p21, %p22;
	@%p23 bra 	$L__BB0_22;
	mov.f32 	%f18, 0f00000000;
	// begin inline asm
	{  cvt.rn.f16.f32 %rs109, %f18;}

	// end inline asm
	bra.uni 	$L__BB0_23;
$L__BB0_22:
	mad.lo.s32 	%r131, %r40, %r7, %r41;
	mul.wide.u32 	%rd23, %r131, 2;
	add.s64 	%rd24, %rd1, %rd23;
	ld.global.nc.u16 	%rs109, [%rd24];
$L__BB0_23:
	add.s32 	%r132, %r327, %r13;
	st.shared.u16 	[%r132], %rs109;
	add.s32 	%r42, %r326, %r8;
	shr.u32 	%r133, %r330, 4;
	and.b32  	%r134, %r330, 15;
	add.s32 	%r43, %r133, %r1;
	add.s32 	%r44, %r134, %r23;
	setp.lt.s32 	%p24, %r43, %r93;
	setp.lt.u32 	%p25, %r44, %r7;
	and.pred  	%p26, %p24, %p25;
	@%p26 bra 	$L__BB0_25;
	mov.f32 	%f19, 0f00000000;
	// begin inline asm
	{  cvt.rn.f16.f32 %rs110, %f19;}

	// end inline asm
	bra.uni 	$L__BB0_26;
$L__BB0_25:
	mad.lo.s32 	%r137, %r43, %r7, %r44;
	mul.wide.u32 	%rd25, %r137, 2;
	add.s64 	%rd26, %rd1, %rd25;
	ld.global.nc.u16 	%rs110, [%rd26];
$L__BB0_26:
	add.s32 	%r138, %r327, %r21;
	st.shared.u16 	[%r138], %rs110;
	add.s32 	%r45, %r42, %r8;
	shr.u32 	%r139, %r329, 4;
	and.b32  	%r140, %r329, 15;
	add.s32 	%r46, %r139, %r1;
	add.s32 	%r47, %r140, %r23;
	setp.lt.s32 	%p27, %r46, %r93;
	setp.lt.u32 	%p28, %r47, %r7;
	and.pred  	%p29, %p27, %p28;
	@%p29 bra 	$L__BB0_28;
	mov.f32 	%f20, 0f00000000;
	// begin inline asm
	{  cvt.rn.f16.f32 %rs111, %f20;}

	// end inline asm
	bra.uni 	$L__BB0_29;
$L__BB0_28:
	mad.lo.s32 	%r143, %r46, %r7, %r47;
	mul.wide.u32 	%rd27, %r143, 2;
	add.s64 	%rd28, %rd1, %rd27;
	ld.global.nc.u16 	%rs111, [%rd28];
$L__BB0_29:
	mad.lo.s32 	%r144, %r8, 6, %r327;
	st.shared.u16 	[%r144], %rs111;
	add.s32 	%r145, %r45, %r8;
	add.s32 	%r326, %r145, %r8;
	add.s32 	%r330, %r330, %r21;
	add.s32 	%r329, %r329, %r21;
	add.s32 	%r328, %r328, %r21;
	shl.b32 	%r146, %r8, 3;
	add.s32 	%r327, %r327, %r146;
	setp.lt.u32 	%p30, %r326, 2048;
	@%p30 bra 	$L__BB0_17;
$L__BB0_30:
	setp.eq.s16 	%p31, %rs3, 2;
	mov.u32 	%r332, %r3;
	@%p31 bra 	$L__BB0_43;
	add.s32 	%r53, %r98, %r325;
	setp.lt.s32 	%p33, %r53, %r95;
	and.pred  	%p34, %p33, %p4;
	@%p34 bra 	$L__BB0_33;
	mov.f32 	%f21, 0f00000000;
	// begin inline asm
	{  cvt.rn.f16.f32 %rs112, %f21;}

	// end inline asm
	bra.uni 	$L__BB0_34;
$L__BB0_33:
	mad.lo.s32 	%r147, %r53, %r94, %r6;
	mul.wide.s32 	%rd29, %r147, 2;
	add.s64 	%rd30, %rd2, %rd29;
	ld.global.nc.u16 	%rs112, [%rd30];
$L__BB0_34:
	setp.eq.s16 	%p35, %rs3, 3;
	st.shared.u16 	[%r17], %rs112;
	mov.u32 	%r332, %r9;
	@%p35 bra 	$L__BB0_43;
	and.b32  	%r148, %r9, 127;
	add.s32 	%r54, %r148, %r2;
	setp.lt.s32 	%p36, %r54, %r94;
	shr.u32 	%r149, %r9, 7;
	add.s32 	%r55, %r149, %r325;
	setp.lt.s32 	%p37, %r55, %r95;
	and.pred  	%p38, %p37, %p36;
	@%p38 bra 	$L__BB0_37;
	mov.f32 	%f22, 0f00000000;
	// begin inline asm
	{  cvt.rn.f16.f32 %rs113, %f22;}

	// end inline asm
	bra.uni 	$L__BB0_38;
$L__BB0_37:
	mad.lo.s32 	%r150, %r55, %r94, %r54;
	mul.wide.s32 	%rd31, %r150, 2;
	add.s64 	%rd32, %rd2, %rd31;
	ld.global.nc.u16 	%rs113, [%rd32];
$L__BB0_38:
	setp.eq.s16 	%p39, %rs3, 0;
	st.shared.u16 	[%r18], %rs113;
	mov.u32 	%r332, %r15;
	@%p39 bra 	$L__BB0_43;
	and.b32  	%r151, %r15, 127;
	add.s32 	%r56, %r151, %r2;
	setp.lt.s32 	%p40, %r56, %r94;
	shr.u32 	%r152, %r15, 7;
	add.s32 	%r57, %r152, %r325;
	setp.lt.s32 	%p41, %r57, %r95;
	and.pred  	%p42, %p41, %p40;
	@%p42 bra 	$L__BB0_41;
	mov.f32 	%f23, 0f00000000;
	// begin inline asm
	{  cvt.rn.f16.f32 %rs114, %f23;}

	// end inline asm
	bra.uni 	$L__BB0_42;
$L__BB0_41:
	mad.lo.s32 	%r153, %r57, %r94, %r56;
	mul.wide.s32 	%rd33, %r153, 2;
	add.s64 	%rd34, %rd2, %rd33;
	ld.global.nc.u16 	%rs114, [%rd34];
$L__BB0_42:
	add.s32 	%r332, %r15, %r8;
	add.s32 	%r154, %r18, %r13;
	st.shared.u16 	[%r154], %rs114;
$L__BB0_43:
	shr.u32 	%r155, %r332, 7;
	and.b32  	%r156, %r332, 127;
	add.s32 	%r61, %r155, %r325;
	add.s32 	%r62, %r156, %r2;
	setp.ge.s32 	%p43, %r61, %r95;
	setp.ge.s32 	%p44, %r62, %r94;
	or.pred  	%p45, %p43, %p44;
	@%p45 bra 	$L__BB0_45;
	mad.lo.s32 	%r157, %r61, %r94, %r62;
	mul.wide.s32 	%rd35, %r157, 2;
	add.s64 	%rd36, %rd2, %rd35;
	ld.global.nc.u16 	%rs115, [%rd36];
	bra.uni 	$L__BB0_46;
$L__BB0_45:
	mov.f32 	%f24, 0f00000000;
	// begin inline asm
	{  cvt.rn.f16.f32 %rs115, %f24;}

	// end inline asm
$L__BB0_46:
	shl.b32 	%r158, %r332, 1;
	mov.u32 	%r159, _ZZ20sparse_gemm_v4_tiledE5shm_B;
	add.s32 	%r63, %r159, %r158;
	st.shared.u16 	[%r63], %rs115;
	add.s32 	%r64, %r332, %r8;
	shr.u32 	%r160, %r64, 7;
	and.b32  	%r161, %r64, 127;
	add.s32 	%r65, %r160, %r325;
	add.s32 	%r66, %r161, %r2;
	setp.lt.s32 	%p46, %r65, %r95;
	setp.lt.s32 	%p47, %r66, %r94;
	and.pred  	%p48, %p46, %p47;
	@%p48 bra 	$L__BB0_48;
	mov.f32 	%f25, 0f00000000;
	// begin inline asm
	{  cvt.rn.f16.f32 %rs116, %f25;}

	// end inline asm
	bra.uni 	$L__BB0_49;
$L__BB0_48:
	mad.lo.s32 	%r162, %r65, %r94, %r66;
	mul.wide.s32 	%rd37, %r162, 2;
	add.s64 	%rd38, %rd2, %rd37;
	ld.global.nc.u16 	%rs116, [%rd38];
$L__BB0_49:
	add.s32 	%r67, %r63, %r13;
	st.shared.u16 	[%r67], %rs116;
	add.s32 	%r68, %r64, %r8;
	shr.u32 	%r163, %r68, 7;
	and.b32  	%r164, %r68, 127;
	add.s32 	%r69, %r163, %r325;
	add.s32 	%r70, %r164, %r2;
	setp.lt.s32 	%p49, %r69, %r95;
	setp.lt.s32 	%p50, %r70, %r94;
	and.pred  	%p51, %p49, %p50;
	@%p51 bra 	$L__BB0_51;
	mov.f32 	%f26, 0f00000000;
	// begin inline asm
	{  cvt.rn.f16.f32 %rs117, %f26;}

	// end inline asm
	bra.uni 	$L__BB0_52;
$L__BB0_51:
	mad.lo.s32 	%r165, %r69, %r94, %r70;
	mul.wide.s32 	%rd39, %r165, 2;
	add.s64 	%rd40, %rd2, %rd39;
	ld.global.nc.u16 	%rs117, [%rd40];
$L__BB0_52:
	add.s32 	%r71, %r67, %r13;
	st.shared.u16 	[%r71], %rs117;
	add.s32 	%r72, %r68, %r8;
	shr.u32 	%r166, %r72, 7;
	and.b32  	%r167, %r72, 127;
	add.s32 	%r73, %r166, %r325;
	add.s32 	%r74, %r167, %r2;
	setp.lt.s32 	%p52, %r73, %r95;
	setp.lt.s32 	%p53, %r74, %r94;
	and.pred  	%p54, %p52, %p53;
	@%p54 bra 	$L__BB0_54;
	mov.f32 	%f27, 0f00000000;
	// begin inline asm
	{  cvt.rn.f16.f32 %rs118, %f27;}

	// end inline asm
	bra.uni 	$L__BB0_55;
$L__BB0_54:
	mad.lo.s32 	%r168, %r73, %r94, %r74;
	mul.wide.s32 	%rd41, %r168, 2;
	add.s64 	%rd42, %rd2, %rd41;
	ld.global.nc.u16 	%rs118, [%rd42];
$L__BB0_55:
	add.s32 	%r169, %r71, %r13;
	st.shared.u16 	[%r169], %rs118;
	add.s32 	%r332, %r72, %r8;
	setp.lt.u32 	%p55, %r332, 4096;
	@%p55 bra 	$L__BB0_43;
	bar.sync 	0;
	@%p56 bra 	$L__BB0_146;
	ld.param.u64 	%rd49, [sparse_gemm_v4_tiled_param_1];
	shr.u32 	%r172, %r325, 2;
	mad.lo.s32 	%r173, %r172, %r93, %r5;
	cvta.to.global.u64 	%rd43, %rd49;
	mul.wide.s32 	%rd44, %r173, 2;
	add.s64 	%rd3, %rd43, %rd44;
	ld.global.nc.u16 	%rs65, [%rd3];
	mov.b32 	%r335, 128;
	mov.b32 	%r334, 0;
	setp.gt.s16 	%p57, %rs65, 2;
	@%p57 bra 	$L__BB0_61;
	setp.eq.s16 	%p61, %rs65, 0;
	@%p61 bra 	$L__BB0_68;
	setp.eq.s16 	%p62, %rs65, 2;
	@%p62 bra 	$L__BB0_60;
	bra.uni 	$L__BB0_67;
$L__BB0_60:
	mov.b32 	%r335, 384;
	bra.uni 	$L__BB0_68;
$L__BB0_61:
	setp.eq.s16 	%p58, %rs65, 3;
	@%p58 bra 	$L__BB0_65;
	setp.eq.s16 	%p59, %rs65, 4;
	@%p59 bra 	$L__BB0_66;
	setp.eq.s16 	%p60, %rs65, 5;
	@%p60 bra 	$L__BB0_64;
	bra.uni 	$L__BB0_67;
$L__BB0_64:
	mov.b32 	%r335, 384;
	mov.b32 	%r334, 256;
	bra.uni 	$L__BB0_68;
$L__BB0_65:
	mov.b32 	%r335, 256;
	mov.b32 	%r334, 128;
	bra.uni 	$L__BB0_68;
$L__BB0_66:
	mov.b32 	%r335, 384;
	mov.b32 	%r334, 128;
	bra.uni 	$L__BB0_68;
$L__BB0_67:
	mov.b32 	%r335, 256;
$L__BB0_68:
	add.s32 	%r186, %r334, %r4;
	add.s32 	%r187, %r335, %r4;
	ld.shared.u16 	%rs66, [%r20];
	ld.shared.u16 	%rs68, [%r20+2];
	shl.b32 	%r188, %r186, 1;
	mov.u32 	%r189, _ZZ20sparse_gemm_v4_tiledE5shm_B;
	add.s32 	%r190, %r189, %r188;
	ld.shared.u16 	%rs67, [%r190];
	shl.b32 	%r191, %r187, 1;
	add.s32 	%r192, %r189, %r191;
	ld.shared.u16 	%rs69, [%r192];
	// begin inline asm
	{  cvt.f32.f16 %f28, %rs66;}

	// end inline asm
	// begin inline asm
	{  cvt.f32.f16 %f29, %rs67;}

	// end inline asm
	fma.rn.f32 	%f32, %f28, %f29, %f68;
	// begin inline asm
	{  cvt.f32.f16 %f30, %rs68;}

	// end inline asm
	// begin inline asm
	{  cvt.f32.f16 %f31, %rs69;}

	// end inline asm
	fma.rn.f32 	%f2, %f30, %f31, %f32;
	add.s64 	%rd5, %rd3, %rd4;
	ld.global.nc.u16 	%rs70, [%rd5];
	mov.b32 	%r337, 640;
	mov.b32 	%r336, 512;
	setp.gt.s16 	%p63, %rs70, 2;
	@%p63 bra 	$L__BB0_72;
	setp.eq.s16 	%p67, %rs70, 0;
	@%p67 bra 	$L__BB0_79;
	setp.eq.s16 	%p68, %rs70, 2;
	@%p68 bra 	$L__BB0_71;
	bra.uni 	$L__BB0_78;
$L__BB0_71:
	mov.b32 	%r337, 896;
	bra.uni 	$L__BB0_79;
$L__BB0_72:
	setp.eq.s16 	%p64, %rs70, 3;
	@%p64 bra 	$L__BB0_76;
	setp.eq.s16 	%p65, %rs70, 5;
	@%p65 bra 	$L__BB0_77;
	setp.ne.s16 	%p66, %rs70, 4;
	@%p66 bra 	$L__BB0_78;
	mov.b32 	%r337, 896;
	mov.b32 	%r336, 640;
	bra.uni 	$L__BB0_79;
$L__BB0_76:
	mov.b32 	%r337, 768;
	mov.b32 	%r336, 640;
	bra.uni 	$L__BB0_79;
$L__BB0_77:
	mov.b32 	%r337, 896;
	mov.b32 	%r336, 768;
	bra.uni 	$L__BB0_79;
$L__BB0_78:
	mov.b32 	%r337, 768;
$L__BB0_79:
	add.s32 	%r205, %r336, %r4;
	add.s32 	%r206, %r337, %r4;
	ld.shared.u16 	%rs71, [%r20+4];
	ld.shared.u16 	%rs73, [%r20+6];
	shl.b32 	%r207, %r205, 1;
	mov.u32 	%r208, _ZZ20sparse_gemm_v4_tiledE5shm_B;
	add.s32 	%r209, %r208, %r207;
	ld.shared.u16 	%rs72, [%r209];
	shl.b32 	%r210, %r206, 1;
	add.s32 	%r211, %r208, %r210;
	ld.shared.u16 	%rs74, [%r211];
	// begin inline asm
	{  cvt.f32.f16 %f33, %rs71;}

	// end inline asm
	// begin inline asm
	{  cvt.f32.f16 %f34, %rs72;}

	// end inline asm
	fma.rn.f32 	%f37, %f33, %f34, %f2;
	// begin inline asm
	{  cvt.f32.f16 %f35, %rs73;}

	// end inline asm
	// begin inline asm
	{  cvt.f32.f16 %f36, %rs74;}

	// end inline asm
	fma.rn.f32 	%f3, %f35, %f36, %f37;
	add.s64 	%rd6, %rd5, %rd4;
	ld.global.nc.u16 	%rs75, [%rd6];
	mov.b32 	%r339, 1152;
	mov.b32 	%r338, 1024;
	setp.gt.s16 	%p69, %rs75, 2;
	@%p69 bra 	$L__BB0_83;
	setp.eq.s16 	%p73, %rs75, 0;
	@%p73 bra 	$L__BB0_90;
	setp.eq.s16 	%p74, %rs75, 2;
	@%p74 bra 	$L__BB0_82;
	bra.uni 	$L__BB0_89;
$L__BB0_82:
	mov.b32 	%r339, 1408;
	bra.uni 	$L__BB0_90;
$L__BB0_83:
	setp.eq.s16 	%p70, %rs75, 3;
	@%p70 bra 	$L__BB0_87;
	setp.eq.s16 	%p71, %rs75, 5;
	@%p71 bra 	$L__BB0_88;
	setp.ne.s16 	%p72, %rs75, 4;
	@%p72 bra 	$L__BB0_89;
	mov.b32 	%r339, 1408;
	mov.b32 	%r338, 1152;
	bra.uni 	$L__BB0_90;
$L__BB0_87:
	mov.b32 	%r339, 1280;
	mov.b32 	%r338, 1152;
	bra.uni 	$L__BB0_90;
$L__BB0_88:
	mov.b32 	%r339, 1408;
	mov.b32 	%r338, 1280;
	bra.uni 	$L__BB0_90;
$L__BB0_89:
	mov.b32 	%r339, 1280;
$L__BB0_90:
	add.s32 	%r224, %r338, %r4;
	add.s32 	%r225, %r339, %r4;
	ld.shared.u16 	%rs76, [%r20+8];
	ld.shared.u16 	%rs78, [%r20+10];
	shl.b32 	%r226, %r224, 1;
	mov.u32 	%r227, _ZZ20sparse_gemm_v4_tiledE5shm_B;
	add.s32 	%r228, %r227, %r226;
	ld.shared.u16 	%rs77, [%r228];
	shl.b32 	%r229, %r225, 1;
	add.s32 	%r230, %r227, %r229;
	ld.shared.u16 	%rs79, [%r230];
	// begin inline asm
	{  cvt.f32.f16 %f38, %rs76;}

	// end inline asm
	// begin inline asm
	{  cvt.f32.f16 %f39, %rs77;}

	// end inline asm
	fma.rn.f32 	%f42, %f38, %f39, %f3;
	// begin inline asm
	{  cvt.f32.f16 %f40, %rs78;}

	// end inline asm
	// begin inline asm
	{  cvt.f32.f16 %f41, %rs79;}

	// end inline asm
	fma.rn.f32 	%f4, %f40, %f41, %f42;
	add.s64 	%rd7, %rd6, %rd4;
	ld.global.nc.u16 	%rs80, [%rd7];
	mov.b32 	%r341, 1664;
	mov.b32 	%r340, 1536;
	setp.gt.s16 	%p75, %rs80, 2;
	@%p75 bra 	$L__BB0_94;
	setp.eq.s16 	%p79, %rs80, 0;
	@%p79 bra 	$L__BB0_101;
	setp.eq.s16 	%p80, %rs80, 2;
	@%p80 bra 	$L__BB0_93;
	bra.uni 	$L__BB0_100;
$L__BB0_93:
	mov.b32 	%r341, 1920;
	bra.uni 	$L__BB0_101;
$L__BB0_94:
	setp.eq.s16 	%p76, %rs80, 3;
	@%p76 bra 	$L__BB0_98;
	setp.eq.s16 	%p77, %rs80, 5;
	@%p77 bra 	$L__BB0_99;
	setp.ne.s16 	%p78, %rs80, 4;
	@%p78 bra 	$L__BB0_100;
	mov.b32 	%r341, 1920;
	mov.b32 	%r340, 1664;
	bra.uni 	$L__BB0_101;
$L__BB0_98:
	mov.b32 	%r341, 1792;
	mov.b32 	%r340, 1664;
	bra.uni 	$L__BB0_101;
$L__BB0_99:
	mov.b32 	%r341, 1920;
	mov.b32 	%r340, 1792;
	bra.uni 	$L__BB0_101;
$L__BB0_100:
	mov.b32 	%r341, 1792;
$L__BB0_101:
	add.s32 	%r243, %r340, %r4;
	add.s32 	%r244, %r341, %r4;
	ld.shared.u16 	%rs81, [%r20+12];
	ld.shared.u16 	%rs83, [%r20+14];
	shl.b32 	%r245, %r243, 1;
	mov.u32 	%r246, _ZZ20sparse_gemm_v4_tiledE5shm_B;
	add.s32 	%r247, %r246, %r245;
	ld.shared.u16 	%rs82, [%r247];
	shl.b32 	%r248, %r244, 1;
	add.s32 	%r249, %r246, %r248;
	ld.shared.u16 	%rs84, [%r249];
	// begin inline asm
	{  cvt.f32.f16 %f43, %rs81;}

	// end inline asm
	// begin inline asm
	{  cvt.f32.f16 %f44, %rs82;}

	// end inline asm
	fma.rn.f32 	%f47, %f43, %f44, %f4;
	// begin inline asm
	{  cvt.f32.f16 %f45, %rs83;}

	// end inline asm
	// begin inline asm
	{  cvt.f32.f16 %f46, %rs84;}

	// end inline asm
	fma.rn.f32 	%f5, %f45, %f46, %f47;
	add.s64 	%rd8, %rd7, %rd4;
	ld.global.nc.u16 	%rs85, [%rd8];
	mov.b32 	%r343, 2176;
	mov.b32 	%r342, 2048;
	setp.gt.s16 	%p81, %rs85, 2;
	@%p81 bra 	$L__BB0_105;
	setp.eq.s16 	%p85, %rs85, 0;
	@%p85 bra 	$L__BB0_112;
	setp.eq.s16 	%p86, %rs85, 2;
	@%p86 bra 	$L__BB0_104;
	bra.uni 	$L__BB0_111;
$L__BB0_104:
	mov.b32 	%r343, 2432;
	bra.uni 	$L__BB0_112;
$L__BB0_105:
	setp.eq.s16 	%p82, %rs85, 3;
	@%p82 bra 	$L__BB0_109;
	setp.eq.s16 	%p83, %rs85, 5;
	@%p83 bra 	$L__BB0_110;
	setp.ne.s16 	%p84, %rs85, 4;
	@%p84 bra 	$L__BB0_111;
	mov.b32 	%r343, 2432;
	mov.b32 	%r342, 2176;
	bra.uni 	$L__BB0_112;
$L__BB0_109:
	mov.b32 	%r343, 2304;
	mov.b32 	%r342, 2176;
	bra.uni 	$L__BB0_112;
$L__BB0_110:
	mov.b32 	%r343, 2432;
	mov.b32 	%r342, 2304;
	bra.uni 	$L__BB0_112;
$L__BB0_111:
	mov.b32 	%r343, 2304;
$L__BB0_112:
	add.s32 	%r262, %r342, %r4;
	add.s32 	%r263, %r343, %r4;
	ld.shared.u16 	%rs86, [%r20+16];
	ld.shared.u16 	%rs88, [%r20+18];
	shl.b32 	%r264, %r262, 1;
	mov.u32 	%r265, _ZZ20sparse_gemm_v4_tiledE5shm_B;
	add.s32 	%r266, %r265, %r264;
	ld.shared.u16 	%rs87, [%r266];
	shl.b32 	%r267, %r263, 1;
	add.s32 	%r268, %r265, %r267;
	ld.shared.u16 	%rs89, [%r268];
	// begin inline asm
	{  cvt.f32.f16 %f48, %rs86;}

	// end inline asm
	// begin inline asm
	{  cvt.f32.f16 %f49, %rs87;}

	// end inline asm
	fma.rn.f32 	%f52, %f48, %f49, %f5;
	// begin inline asm
	{  cvt.f32.f16 %f50, %rs88;}

	// end inline asm
	// begin inline asm
	{  cvt.f32.f16 %f51, %rs89;}

	// end inline asm
	fma.rn.f32 	%f6, %f50, %f51, %f52;
	add.s64 	%rd9, %rd8, %rd4;
	ld.global.nc.u16 	%rs90, [%rd9];
	mov.b32 	%r345, 2688;
	mov.b32 	%r344, 2560;
	setp.gt.s16 	%p87, %rs90, 2;
	@%p87 bra 	$L__BB0_116;
	setp.eq.s16 	%p91, %rs90, 0;
	@%p91 bra 	$L__BB0_123;
	setp.eq.s16 	%p92, %rs90, 2;
	@%p92 bra 	$L__BB0_115;
	bra.uni 	$L__BB0_122;
$L__BB0_115:
	mov.b32 	%r345, 2944;
	bra.uni 	$L__BB0_123;
$L__BB0_116:
	setp.eq.s16 	%p88, %rs90, 3;
	@%p88 bra 	$L__BB0_120;
	setp.eq.s16 	%p89, %rs90, 5;
	@%p89 bra 	$L__BB0_121;
	setp.ne.s16 	%p90, %rs90, 4;
	@%p90 bra 	$L__BB0_122;
	mov.b32 	%r345, 2944;
	mov.b32 	%r344, 2688;
	bra.uni 	$L__BB0_123;
$L__BB0_120:
	mov.b32 	%r345, 2816;
	mov.b32 	%r344, 2688;
	bra.uni 	$L__BB0_123;
$L__BB0_121:
	mov.b32 	%r345, 2944;
	mov.b32 	%r344, 2816;
	bra.uni 	$L__BB0_123;
$L__BB0_122:
	mov.b32 	%r345, 2816;
$L__BB0_123:
	add.s32 	%r281, %r344, %r4;
	add.s32 	%r282, %r345, %r4;
	ld.shared.u16 	%rs91, [%r20+20];
	ld.shared.u16 	%rs93, [%r20+22];
	shl.b32 	%r283, %r281, 1;
	mov.u32 	%r284, _ZZ20sparse_gemm_v4_tiledE5shm_B;
	add.s32 	%r285, %r284, %r283;
	ld.shared.u16 	%rs92, [%r285];
	shl.b32 	%r286, %r282, 1;
	add.s32 	%r287, %r284, %r286;
	ld.shared.u16 	%rs94, [%r287];
	// begin inline asm
	{  cvt.f32.f16 %f53, %rs91;}

	// end inline asm
	// begin inline asm
	{  cvt.f32.f16 %f54, %rs92;}

	// end inline asm
	fma.rn.f32 	%f57, %f53, %f54, %f6;
	// begin inline asm
	{  cvt.f32.f16 %f55, %rs93;}

	// end inline asm
	// begin inline asm
	{  cvt.f32.f16 %f56, %rs94;}

	// end inline asm
	fma.rn.f32 	%f7, %f55, %f56, %f57;
	add.s64 	%rd10, %rd9, %rd4;
	ld.global.nc.u16 	%rs95, [%rd10];
	mov.b32 	%r347, 3200;
	mov.b32 	%r346, 3072;
	setp.gt.s16 	%p93, %rs95, 2;
	@%p93 bra 	$L__BB0_127;
	setp.eq.s16 	%p97, %rs95, 0;
	@%p97 bra 	$L__BB0_134;
	setp.eq.s16 	%p98, %rs95, 2;
	@%p98 bra 	$L__BB0_126;
	bra.uni 	$L__BB0_133;
$L__BB0_126:
	mov.b32 	%r347, 3456;
	bra.uni 	$L__BB0_134;
$L__BB0_127:
	setp.eq.s16 	%p94, %rs95, 3;
	@%p94 bra 	$L__BB0_131;
	setp.eq.s16 	%p95, %rs95, 5;
	@%p95 bra 	$L__BB0_132;
	setp.ne.s16 	%p96, %rs95, 4;
	@%p96 bra 	$L__BB0_133;
	mov.b32 	%r347, 3456;
	mov.b32 	%r346, 3200;
	bra.uni 	$L__BB0_134;
$L__BB0_131:
	mov.b32 	%r347, 3328;
	mov.b32 	%r346, 3200;
	bra.uni 	$L__BB0_134;
$L__BB0_132:
	mov.b32 	%r347, 3456;
	mov.b32 	%r346, 3328;
	bra.uni 	$L__BB0_134;
$L__BB0_133:
	mov.b32 	%r347, 3328;
$L__BB0_134:
	add.s32 	%r300, %r346, %r4;
	add.s32 	%r301, %r347, %r4;
	ld.shared.u16 	%rs96, [%r20+24];
	ld.shared.u16 	%rs98, [%r20+26];
	shl.b32 	%r302, %r300, 1;
	mov.u32 	%r303, _ZZ20sparse_gemm_v4_tiledE5shm_B;
	add.s32 	%r304, %r303, %r302;
	ld.shared.u16 	%rs97, [%r304];
	shl.b32 	%r305, %r301, 1;
	add.s32 	%r306, %r303, %r305;
	ld.shared.u16 	%rs99, [%r306];
	// begin inline asm
	{  cvt.f32.f16 %f58, %rs96;}

	// end inline asm
	// begin inline asm
	{  cvt.f32.f16 %f59, %rs97;}

	// end inline asm
	fma.rn.f32 	%f62, %f58, %f59, %f7;
	// begin inline asm
	{  cvt.f32.f16 %f60, %rs98;}

	// end inline asm
	// begin inline asm
	{  cvt.f32.f16 %f61, %rs99;}

	// end inline asm
	fma.rn.f32 	%f8, %f60, %f61, %f62;
	add.s64 	%rd45, %rd10, %rd4;
	ld.global.nc.u16 	%rs100, [%rd45];
	mov.b32 	%r349, 3712;
	mov.b32 	%r348, 3584;
	setp.gt.s16 	%p99, %rs100, 2;
	@%p99 bra 	$L__BB0_138;
	setp.eq.s16 	%p103, %rs100, 0;
	@%p103 bra 	$L__BB0_145;
	setp.eq.s16 	%p104, %rs100, 2;
	@%p104 bra 	$L__BB0_137;
	bra.uni 	$L__BB0_144;
$L__BB0_137:
	mov.b32 	%r349, 3968;
	bra.uni 	$L__BB0_145;
$L__BB0_138:
	setp.eq.s16 	%p100, %rs100, 3;
	@%p100 bra 	$L__BB0_142;
	setp.eq.s16 	%p101, %rs100, 5;
	@%p101 bra 	$L__BB0_143;
	setp.ne.s16 	%p102, %rs100, 4;
	@%p102 bra 	$L__BB0_144;
	mov.b32 	%r349, 3968;
	mov.b32 	%r348, 3712;
	bra.uni 	$L__BB0_145;
$L__BB0_142:
	mov.b32 	%r349, 3840;
	mov.b32 	%r348, 3712;
	bra.uni 	$L__BB0_145;
$L__BB0_143:
	mov.b32 	%r349, 3968;
	mov.b32 	%r348, 3840;
	bra.uni 	$L__BB0_145;
$L__BB0_144:
	mov.b32 	%r349, 3840;
$L__BB0_145:
	add.s32 	%r317, %r348, %r4;
	add.s32 	%r318, %r349, %r4;
	ld.shared.u16 	%rs101, [%r20+28];
	ld.shared.u16 	%rs103, [%r20+30];
	shl.b32 	%r319, %r317, 1;
	mov.u32 	%r320, _ZZ20sparse_gemm_v4_tiledE5shm_B;
	add.s32 	%r321, %r320, %r319;
	ld.shared.u16 	%rs102, [%r321];
	shl.b32 	%r322, %r318, 1;
	add.s32 	%r323, %r320, %r322;
	ld.shared.u16 	%rs104, [%r323];
	// begin inline asm
	{  cvt.f32.f16 %f63, %rs101;}

	// end inline asm
	// begin inline asm
	{  cvt.f32.f16 %f64, %rs102;}

	// end inline asm
	fma.rn.f32 	%f67, %f63, %f64, %f8;
	// begin inline asm
	{  cvt.f32.f16 %f65, %rs103;}

	// end inline asm
	// begin inline asm
	{  cvt.f32.f16 %f66, %rs104;}

	// end inline asm
	fma.rn.f32 	%f68, %f65, %f66, %f67;
$L__BB0_146:
	bar.sync 	0;
	add.s32 	%r325, %r325, 32;
	setp.lt.s32 	%p105, %r325, %r95;
	@%p105 bra 	$L__BB0_2;
$L__BB0_147:
	setp.ge.s32 	%p106, %r5, %r93;
	setp.ge.s32 	%p107, %r6, %r94;
	or.pred  	%p108, %p106, %p107;
	@%p108 bra 	$L__BB0_149;
	ld.param.u64 	%rd50, [sparse_gemm_v4_tiled_param_3];
	mad.lo.s32 	%r324, %r94, %r5, %r6;
	cvta.to.global.u64 	%rd46, %rd50;
	mul.wide.s32 	%rd47, %r324, 4;
	add.s64 	%rd48, %rd46, %rd47;
	st.global.f32 	[%rd48], %f68;
$L__BB0_149:
	ret;

}


// ===== COMPILED SASS (sm_100) =====

	.target	sm_100

	.elftype	@"ET_EXEC"


//--------------------- .note.nv.tkinfo           --------------------------
	.section	.note.nv.tkinfo,"",@"SHT_NOTE"
	.sectionflags	@"SHF_NOTE_NV_TKINFO"
	.tkinfo
        /*0018*/ 	.word	0x00000002
        /*0030*/ 	.string	""
        /*0030*/ 	.string	"ptxas"
        /*0030*/ 	.string	"Cuda compilation tools, release 13.0, V13.0.88"
        /*0030*/ 	.string	"Build cuda_13.0.r13.0/compiler.36424714_0"
        /*0030*/ 	.string	"-arch sm_100 -m 64 "



//--------------------- .note.nv.cuinfo           --------------------------
	.section	.note.nv.cuinfo,"",@"SHT_NOTE"
	.sectionflags	@"SHF_NOTE_NV_CUINFO"
        /*0018*/ 	.short	0x0002
        /*001a*/ 	.short	0x0064
        /*001c*/ 	.short	0x0082
	.zero		2


//--------------------- .nv.info                  --------------------------
	.section	.nv.info,"",@"SHT_CUDA_INFO"
	.align	4


	//----- nvinfo : EIATTR_REGCOUNT
	.align		4
        /*0000*/ 	.byte	0x04, 0x2f
        /*0002*/ 	.short	(.L_1 - .L_0)
	.align		4
.L_0:
        /*0004*/ 	.word	index@(sparse_gemm_v4_tiled)
        /*0008*/ 	.word	0x00000020


	//----- nvinfo : EIATTR_FRAME_SIZE
	.align		4
.L_1:
        /*000c*/ 	.byte	0x04, 0x11
        /*000e*/ 	.short	(.L_3 - .L_2)
	.align		4
.L_2:
        /*0010*/ 	.word	index@($__internal_0_$__cuda_sm20_div_u16)
        /*0014*/ 	.word	0x00000000


	//----- nvinfo : EIATTR_FRAME_SIZE
	.align		4
.L_3:
        /*0018*/ 	.byte	0x04, 0x11
        /*001a*/ 	.short	(.L_5 - .L_4)
	.align		4
.L_4:
        /*001c*/ 	.word	index@(sparse_gemm_v4_tiled)
        /*0020*/ 	.word	0x00000000


	//----- nvinfo : EIATTR_MIN_STACK_SIZE
	.align		4
.L_5:
        /*0024*/ 	.byte	0x04, 0x12
        /*0026*/ 	.short	(.L_7 - .L_6)
	.align		4
.L_6:
        /*0028*/ 	.word	index@(sparse_gemm_v4_tiled)
        /*002c*/ 	.word	0x00000000
.L_7:


//--------------------- .nv.compat                --------------------------
	.section	.nv.compat,"",@"SHT_CUDA_COMPAT_INFO"
	.align	4
        /*0000*/ 	.byte	0x02, 0x09, 0x00, 0x00, 0x02, 0x02, 0x01, 0x00, 0x02, 0x05, 0x05, 0x00, 0x03, 0x07, 0x01, 0x01
        /*0010*/ 	.byte	0x02, 0x03, 0x00, 0x00, 0x02, 0x06, 0x01, 0x00, 0x04, 0x0b, 0x08, 0x00, 0x01, 0x00, 0x00, 0x00
        /*0020*/ 	.byte	0x00, 0x00, 0x00, 0x00


//--------------------- .nv.info.sparse_gemm_v4_tiled --------------------------
	.section	.nv.info.sparse_gemm_v4_tiled,"",@"SHT_CUDA_INFO"
	.sectionflags	@""
	.align	4


	//----- nvinfo : EIATTR_CUDA_API_VERSION
	.align		4
        /*0000*/ 	.byte	0x04, 0x37
        /*0002*/ 	.short	(.L_9 - .L_8)
.L_8:
        /*0004*/ 	.word	0x00000082


	//----- nvinfo : EIATTR_KPARAM_INFO
	.align		4
.L_9:
        /*0008*/ 	.byte	0x04, 0x17
        /*000a*/ 	.short	(.L_11 - .L_10)
.L_10:
        /*000c*/ 	.word	0x00000000
        /*0010*/ 	.short	0x0006
        /*0012*/ 	.short	0x0028
        /*0014*/ 	.byte	0x00, 0xf0, 0x11, 0x00


	//----- nvinfo : EIATTR_KPARAM_INFO
	.align		4
.L_11:
        /*0018*/ 	.byte	0x04, 0x17
        /*001a*/ 	.short	(.L_13 - .L_12)
.L_12:
        /*001c*/ 	.word	0x00000000
        /*0020*/ 	.short	0x0005
        /*0022*/ 	.short	0x0024
        /*0024*/ 	.byte	0x00, 0xf0, 0x11, 0x00


	//----- nvinfo : EIATTR_KPARAM_INFO
	.align		4
.L_13:
        /*0028*/ 	.byte	0x04, 0x17
        /*002a*/ 	.short	(.L_15 - .L_14)
.L_14:
        /*002c*/ 	.word	0x00000000
        /*0030*/ 	.short	0x0004
        /*0032*/ 	.short	0x0020
        /*0034*/ 	.byte	0x00, 0xf0, 0x11, 0x00


	//----- nvinfo : EIATTR_KPARAM_INFO
	.align		4
.L_15:
        /*0038*/ 	.byte	0x04, 0x17
        /*003a*/ 	.short	(.L_17 - .L_16)
.L_16:
        /*003c*/ 	.word	0x00000000
        /*0040*/ 	.short	0x0003
        /*0042*/ 	.short	0x0018
        /*0044*/ 	.byte	0x00, 0xf5, 0x21, 0x00


	//----- nvinfo : EIATTR_KPARAM_INFO
	.align		4
.L_17:
        /*0048*/ 	.byte	0x04, 0x17
        /*004a*/ 	.short	(.L_19 - .L_18)
.L_18:
        /*004c*/ 	.word	0x00000000
        /*0050*/ 	.short	0x0002
        /*0052*/ 	.short	0x0010
        /*0054*/ 	.byte	0x00, 0xf5, 0x21, 0x00


	//----- nvinfo : EIATTR_KPARAM_INFO
	.align		4
.L_19:
        /*0058*/ 	.byte	0x04, 0x17
        /*005a*/ 	.short	(.L_21 - .L_20)
.L_20:
        /*005c*/ 	.word	0x00000000
        /*0060*/ 	.short	0x0001
        /*0062*/ 	.short	0x0008
        /*0064*/ 	.byte	0x00, 0xf5, 0x21, 0x00


	//----- nvinfo : EIATTR_KPARAM_INFO
	.align		4
.L_21:
        /*0068*/ 	.byte	0x04, 0x17
        /*006a*/ 	.short	(.L_23 - .L_22)
.L_22:
        /*006c*/ 	.word	0x00000000
        /*0070*/ 	.short	0x0000
        /*0072*/ 	.short	0x0000
        /*0074*/ 	.byte	0x00, 0xf5, 0x21, 0x00


	//----- nvinfo : EIATTR_SPARSE_MMA_MASK
	.align		4
.L_23:
        /*0078*/ 	.byte	0x03, 0x50
        /*007a*/ 	.short	0x0000


	//----- nvinfo : EIATTR_MAXREG_COUNT
	.align		4
        /*007c*/ 	.byte	0x03, 0x1b
        /*007e*/ 	.short	0x00ff


	//----- nvinfo : EIATTR_NUM_BARRIERS
	.align		4
        /*0080*/ 	.byte	0x02, 0x4c
        /*0082*/ 	.byte	0x01
	.zero		1


	//----- nvinfo : EIATTR_MERCURY_ISA_VERSION
	.align		4
        /*0084*/ 	.byte	0x03, 0x5f
        /*0086*/ 	.short	0x0101


	//----- nvinfo : EIATTR_VRC_CTA_INIT_COUNT
	.align		4
        /*0088*/ 	.byte	0x02, 0x4a
	.zero		1
	.zero		1


	//----- nvinfo : EIATTR_EXIT_INSTR_OFFSETS
	.align		4
        /*008c*/ 	.byte	0x04, 0x1c
        /*008e*/ 	.short	(.L_25 - .L_24)


	//   ....[0]....
.L_24:
        /*0090*/ 	.word	0x000028f0


	//   ....[1]....
        /*0094*/ 	.word	0x00002940


	//----- nvinfo : EIATTR_CRS_STACK_SIZE
	.align		4
.L_25:
        /*0098*/ 	.byte	0x04, 0x1e
        /*009a*/ 	.short	(.L_27 - .L_26)
.L_26:
        /*009c*/ 	.word	0x00000000


	//----- nvinfo : EIATTR_CBANK_PARAM_SIZE
	.align		4
.L_27:
        /*00a0*/ 	.byte	0x03, 0x19
        /*00a2*/ 	.short	0x002c


	//----- nvinfo : EIATTR_PARAM_CBANK
	.align		4
        /*00a4*/ 	.byte	0x04, 0x0a
        /*00a6*/ 	.short	(.L_29 - .L_28)
	.align		4
.L_28:
        /*00a8*/ 	.word	index@(.nv.constant0.sparse_gemm_v4_tiled)
        /*00ac*/ 	.short	0x0380
        /*00ae*/ 	.short	0x002c


	//----- nvinfo : EIATTR_SW_WAR
	.align		4
.L_29:
        /*00b0*/ 	.byte	0x04, 0x36
        /*00b2*/ 	.short	(.L_31 - .L_30)
.L_30:
        /*00b4*/ 	.word	0x00000008
.L_31:


//--------------------- .nv.callgraph             --------------------------
	.section	.nv.callgraph,"",@"SHT_CUDA_CALLGRAPH"
	.align	4
	.sectionentsize	8
	.align		4
        /*0000*/ 	.word	0x00000000
	.align		4
        /*0004*/ 	.word	0xffffffff
	.align		4
        /*0008*/ 	.word	0x00000000
	.align		4
        /*000c*/ 	.word	0xfffffffe
	.align		4
        /*0010*/ 	.word	0x00000000
	.align		4
        /*0014*/ 	.word	0xfffffffd
	.align		4
        /*0018*/ 	.word	0x00000000
	.align		4
        /*001c*/ 	.word	0xfffffffc


//--------------------- .text.sparse_gemm_v4_tiled --------------------------
	.section	.text.sparse_gemm_v4_tiled,"ax",@progbits
	.align	128
        .global         sparse_gemm_v4_tiled
        .type           sparse_gemm_v4_tiled,@function
        .size           sparse_gemm_v4_tiled,(.L_x_75 - sparse_gemm_v4_tiled)
        .other          sparse_gemm_v4_tiled,@"STO_CUDA_ENTRY STV_DEFAULT"
sparse_gemm_v4_tiled:
.text.sparse_gemm_v4_tiled:
[----:B------:R-:W-:Y:S01]  /*0000*/  LDC R1, c[0x0][0x37c] ;  /* 0x0000df00ff017b82 */ /* 0x000fe20000000800 */
[----:B------:R-:W0:Y:S07]  /*0010*/  S2R R0, SR_CTAID.X ;  /* 0x0000000000007919 */ /* 0x000e2e0000002500 */
[----:B------:R-:W1:Y:S01]  /*0020*/  S2UR UR5, SR_CTAID.Y ;  /* 0x00000000000579c3 */ /* 0x000e620000002600 */
[----:B------:R-:W2:Y:S01]  /*0030*/  LDCU UR4, c[0x0][0x3a8] ;  /* 0x00007500ff0477ac */ /* 0x000ea20008000800 */
[----:B------:R-:W-:Y:S01]  /*0040*/  IMAD.MOV.U32 R2, RZ, RZ, RZ ;  /* 0x000000ffff027224 */ /* 0x000fe200078e00ff */
[----:B------:R-:W3:Y:S01]  /*0050*/  S2R R12, SR_TID.X ;  /* 0x00000000000c7919 */ /* 0x000ee20000002100 */
[----:B------:R-:W4:Y:S01]  /*0060*/  LDCU.64 UR10, c[0x0][0x358] ;  /* 0x00006b00ff0a77ac */ /* 0x000f220008000a00 */
[----:B--2---:R-:W-:-:S02]  /*0070*/  UISETP.GE.AND UP0, UPT, UR4, 0x1, UPT ;  /* 0x000000010400788c */ /* 0x004fc4000bf06270 */
[----:B-1----:R-:W-:Y:S01]  /*0080*/  USHF.L.U32 UR5, UR5, 0x7, URZ ;  /* 0x0000000705057899 */ /* 0x002fe200080006ff */
[----:B0-----:R-:W-:Y:S01]  /*0090*/  IMAD.SHL.U32 R0, R0, 0x80, RZ ;  /* 0x0000008000007824 */ /* 0x001fe200078e00ff */
[----:B---3--:R-:W-:-:S04]  /*00a0*/  SHF.R.U32.HI R11, RZ, 0x7, R12 ;  /* 0x00000007ff0b7819 */ /* 0x008fc8000001160c */
[----:B------:R-:W-:Y:S02]  /*00b0*/  LOP3.LUT R4, R0, 0x7f, R12, 0xf8, !PT ;  /* 0x0000007f00047812 */ /* 0x000fe400078ef80c */
[----:B------:R-:W-:Y:S01]  /*00c0*/  LOP3.LUT R3, R11, UR5, RZ, 0xfc, !PT ;  /* 0x000000050b037c12 */ /* 0x000fe2000f8efcff */
[----:B----4-:R-:W-:Y:S06]  /*00d0*/  BRA.U !UP0, `(.L_x_0) ;  /* 0x0000002508f87547 */ /* 0x010fec000b800000 */
[----:B------:R-:W0:Y:S01]  /*00e0*/  LDC R5, c[0x0][0x360] ;  /* 0x0000d800ff057b82 */ /* 0x000e220000000800 */
[----:B------:R-:W1:Y:S01]  /*00f0*/  LDCU.64 UR6, c[0x0][0x3a0] ;  /* 0x00007400ff0677ac */ /* 0x000e620008000a00 */
[----:B------:R-:W-:Y:S02]  /*0100*/  LOP3.LUT R6, R12, 0x7f, RZ, 0xc0, !PT ;  /* 0x0000007f0c067812 */ /* 0x000fe400078ec0ff */
[----:B------:R-:W-:Y:S02]  /*0110*/  MOV R16, 0x1b0 ;  /* 0x000001b000107802 */ /* 0x000fe40000000f00 */
[----:B-1----:R-:W-:-:S04]  /*0120*/  ISETP.GE.AND P3, PT, R4, UR7, PT ;  /* 0x0000000704007c0c */ /* 0x002fc8000bf66270 */
[----:B------:R-:W-:Y:S01]  /*0130*/  ISETP.LT.AND P4, PT, R3, UR6, !P3 ;  /* 0x0000000603007c0c */ /* 0x000fe2000df81270 */
[----:B0-----:R-:W-:Y:S01]  /*0140*/  IMAD.IADD R2, R12, 0x1, R5 ;  /* 0x000000010c027824 */ /* 0x001fe200078e0205 */
[----:B------:R-:W-:-:S04]  /*0150*/  LOP3.LUT R15, R5, 0xffff, RZ, 0xc0, !PT ;  /* 0x0000ffff050f7812 */ /* 0x000fc800078ec0ff */
[----:B------:R-:W-:-:S04]  /*0160*/  IADD3 R7, PT, PT, RZ, -R2, RZ ;  /* 0x80000002ff077210 */ /* 0x000fc80007ffe0ff */
[----:B------:R-:W-:-:S05]  /*0170*/  PRMT R7, R7, 0x7710, RZ ;  /* 0x0000771007077816 */ /* 0x000fca00000000ff */
[----:B------:R-:W-:-:S05]  /*0180*/  VIADD R7, R7, 0x7ff ;  /* 0x000007ff07077836 */ /* 0x000fca0000000000 */
[----:B------:R-:W-:-:S07]  /*0190*/  LOP3.LUT R14, R7, 0xffff, RZ, 0xc0, !PT ;  /* 0x0000ffff070e7812 */ /* 0x000fce00078ec0ff */
[----:B------:R-:W-:Y:S05]  /*01a0*/  CALL.REL.NOINC `($__internal_0_$__cuda_sm20_div_u16) ;  /* 0x0000002400e87944 */ /* 0x000fea0003c00000 */
[----:B------:R-:W-:Y:S01]  /*01b0*/  LOP3.LUT R2, R2, 0xfff, RZ, 0x3c, !PT ;  /* 0x00000fff02027812 */ /* 0x000fe200078e3cff */
[----:B------:R-:W-:Y:S01]  /*01c0*/  IMAD.MOV.U32 R7, RZ, RZ, R15 ;  /* 0x000000ffff077224 */ /* 0x000fe200078e000f */
[----:B------:R-:W-:Y:S02]  /*01d0*/  LOP3.LUT R15, R5, 0xffff, RZ, 0xc0, !PT ;  /* 0x0000ffff050f7812 */ /* 0x000fe400078ec0ff */
[----:B------:R-:W-:Y:S02]  /*01e0*/  LOP3.LUT R14, R2, 0xffff, RZ, 0xc0, !PT ;  /* 0x0000ffff020e7812 */ /* 0x000fe400078ec0ff */
[----:B------:R-:W-:-:S07]  /*01f0*/  MOV R16, 0x210 ;  /* 0x0000021000107802 */ /* 0x000fce0000000f00 */
[----:B------:R-:W-:Y:S05]  /*0200*/  CALL.REL.NOINC `($__internal_0_$__cuda_sm20_div_u16) ;  /* 0x0000002400d07944 */ /* 0x000fea0003c00000 */
[----:B------:R-:W0:Y:S01]  /*0210*/  S2UR UR7, SR_CgaCtaId ;  /* 0x00000000000779c3 */ /* 0x000e220000008800 */
[----:B------:R-:W-:Y:S01]  /*0220*/  UMOV UR4, 0x400 ;  /* 0x0000040000047882 */ /* 0x000fe20000000000 */
[----:B------:R-:W1:Y:S01]  /*0230*/  LDCU UR8, c[0x0][0x3a8] ;  /* 0x00007500ff0877ac */ /* 0x000e620008000800 */
[----:B------:R-:W-:Y:S01]  /*0240*/  LOP3.LUT R8, R15, 0x3, RZ, 0xc0, !PT ;  /* 0x000000030f087812 */ /* 0x000fe200078ec0ff */
[----:B------:R-:W-:Y:S01]  /*0250*/  IMAD.MOV.U32 R2, RZ, RZ, RZ ;  /* 0x000000ffff027224 */ /* 0x000fe200078e00ff */
[----:B------:R-:W-:Y:S01]  /*0260*/  LOP3.LUT R9, R7, 0x3, RZ, 0xc0, !PT ;  /* 0x0000000307097812 */ /* 0x000fe200078ec0ff */
[----:B------:R-:W-:-:S04]  /*0270*/  UIADD3 UR6, UPT, UPT, UR4, 0x1000, URZ ;  /* 0x0000100004067890 */ /* 0x000fc8000fffe0ff */
[----:B0-----:R-:W-:Y:S02]  /*0280*/  ULEA UR6, UR7, UR6, 0x18 ;  /* 0x0000000607067291 */ /* 0x001fe4000f8ec0ff */
[----:B------:R-:W-:Y:S02]  /*0290*/  ULEA UR4, UR7, UR4, 0x18 ;  /* 0x0000000407047291 */ /* 0x000fe4000f8ec0ff */
[----:B-1----:R-:W-:Y:S02]  /*02a0*/  USHF.R.U32.HI UR7, URZ, 0x1, UR8 ;  /* 0x00000001ff077899 */ /* 0x002fe40008011608 */
[C---:B------:R-:W-:Y:S02]  /*02b0*/  LEA R10, R12.reuse, UR6, 0x1 ;  /* 0x000000060c0a7c11 */ /* 0x040fe4000f8e08ff */
[----:B------:R-:W-:Y:S02]  /*02c0*/  LEA R12, R12, UR4, 0x1 ;  /* 0x000000040c0c7c11 */ /* 0x000fe4000f8e08ff */
[----:B------:R-:W-:-:S02]  /*02d0*/  LEA R18, R5, R10, 0x1 ;  /* 0x0000000a05127211 */ /* 0x000fc400078e08ff */
[----:B------:R-:W-:Y:S01]  /*02e0*/  LEA R11, R11, UR4, 0x5 ;  /* 0x000000040b0b7c11 */ /* 0x000fe2000f8e28ff */
[----:B------:R-:W-:-:S06]  /*02f0*/  UMOV UR4, URZ ;  /* 0x000000ff00047c82 */ /* 0x000fcc0008000000 */
.L_x_73:
[----:B0-----:R-:W0:Y:S01]  /*0300*/  S2R R20, SR_TID.X ;  /* 0x0000000000147919 */ /* 0x001e220000002100 */
[----:B------:R-:W-:Y:S01]  /*0310*/  ISETP.NE.AND P0, PT, R9, 0x2, PT ;  /* 0x000000020900780c */ /* 0x000fe20003f05270 */
[----:B------:R-:W-:Y:S01]  /*0320*/  USHF.R.U32.HI UR9, URZ, 0x1, UR4 ;  /* 0x00000001ff097899 */ /* 0x000fe20008011604 */
[----:B------:R-:W-:Y:S01]  /*0330*/  BSSY.RECONVERGENT B0, `(.L_x_1) ;  /* 0x0000039000007945 */ /* 0x000fe20003800200 */
[----:B0-----:R-:W-:-:S10]  /*0340*/  IMAD.MOV.U32 R13, RZ, RZ, R20 ;  /* 0x000000ffff0d7224 */ /* 0x001fd400078e0014 */
[----:B------:R-:W-:Y:S05]  /*0350*/  @!P0 BRA `(.L_x_2) ;  /* 0x0000000000d88947 */ /* 0x000fea0003800000 */
[----:B------:R-:W0:Y:S01]  /*0360*/  LDC R16, c[0x0][0x3a0] ;  /* 0x0000e800ff107b82 */ /* 0x000e220000000800 */
[C---:B------:R-:W-:Y:S01]  /*0370*/  LOP3.LUT R13, R20.reuse, 0xf, RZ, 0xc0, !PT ;  /* 0x0000000f140d7812 */ /* 0x040fe200078ec0ff */
[----:B------:R-:W-:Y:S01]  /*0380*/  BSSY.RECONVERGENT B1, `(.L_x_3) ;  /* 0x000000b000017945 */ /* 0x000fe20003800200 */
[----:B------:R-:W-:-:S03]  /*0390*/  LEA.HI R17, R20, UR5, RZ, 0x1c ;  /* 0x0000000514117c11 */ /* 0x000fc6000f8fe0ff */
[----:B------:R-:W-:-:S05]  /*03a0*/  VIADD R13, R13, UR9 ;  /* 0x000000090d0d7c36 */ /* 0x000fca0008000000 */
[----:B------:R-:W-:-:S04]  /*03b0*/  ISETP.GE.U32.AND P0, PT, R13, UR7, PT ;  /* 0x000000070d007c0c */ /* 0x000fc8000bf06070 */
[----:B0-----:R-:W-:-:S13]  /*03c0*/  ISETP.LT.AND P0, PT, R17, R16, !P0 ;  /* 0x000000101100720c */ /* 0x001fda0004701270 */
[----:B------:R-:W-:Y:S01]  /*03d0*/  @!P0 PRMT R15, RZ, 0x7610, R15 ;  /* 0x00007610ff0f8816 */ /* 0x000fe2000000000f */
[----:B------:R-:W-:Y:S06]  /*03e0*/  @!P0 BRA `(.L_x_4) ;  /* 0x0000000000108947 */ /* 0x000fec0003800000 */
[----:B------:R-:W0:Y:S01]  /*03f0*/  LDC.64 R14, c[0x0][0x380] ;  /* 0x0000e000ff0e7b82 */ /* 0x000e220000000a00 */
[----:B------:R-:W-:-:S04]  /*0400*/  IMAD R13, R17, UR7, R13 ;  /* 0x00000007110d7c24 */ /* 0x000fc8000f8e020d */
[----:B0-----:R-:W-:-:S06]  /*0410*/  IMAD.WIDE.U32 R14, R13, 0x2, R14 ;  /* 0x000000020d0e7825 */ /* 0x001fcc00078e000e */
[----:B------:R0:W5:Y:S02]  /*0420*/  LDG.E.U16.CONSTANT R15, desc[UR10][R14.64] ;  /* 0x0000000a0e0f7981 */ /* 0x000164000c1e9500 */
.L_x_4:
[----:B------:R-:W-:Y:S05]  /*0430*/  BSYNC.RECONVERGENT B1 ;  /* 0x0000000000017941 */ /* 0x000fea0003800200 */
.L_x_3:
[----:B-----5:R1:W-:Y:S01]  /*0440*/  STS.U16 [R12], R15 ;  /* 0x0000000f0c007388 */ /* 0x0203e20000000400 */
[----:B------:R-:W-:Y:S01]  /*0450*/  ISETP.NE.AND P0, PT, R9, 0x3, PT ;  /* 0x000000030900780c */ /* 0x000fe20003f05270 */
[----:B------:R-:W-:-:S05]  /*0460*/  IMAD.IADD R20, R20, 0x1, R5 ;  /* 0x0000000114147824 */ /* 0x000fca00078e0205 */
[----:B------:R-:W-:-:S07]  /*0470*/  MOV R13, R20 ;  /* 0x00000014000d7202 */ /* 0x000fce0000000f00 */
[----:B-1----:R-:W-:Y:S05]  /*0480*/  @!P0 BRA `(.L_x_2) ;  /* 0x00000000008c8947 */ /* 0x002fea0003800000 */
[C---:B------:R-:W-:Y:S01]  /*0490*/  LOP3.LUT R13, R20.reuse, 0xf, RZ, 0xc0, !PT ;  /* 0x0000000f140d7812 */ /* 0x040fe200078ec0ff */
[----:B------:R-:W-:Y:S01]  /*04a0*/  BSSY.RECONVERGENT B1, `(.L_x_5) ;  /* 0x000000c000017945 */ /* 0x000fe20003800200 */
[----:B------:R-:W-:Y:S01]  /*04b0*/  LEA.HI R17, R20, UR5, RZ, 0x1c ;  /* 0x0000000514117c11 */ /* 0x000fe2000f8fe0ff */
[----:B------:R-:W-:Y:S02]  /*04c0*/  IMAD R19, R5, 0x2, R12 ;  /* 0x0000000205137824 */ /* 0x000fe400078e020c */
[----:B------:R-:W-:-:S05]  /*04d0*/  VIADD R13, R13, UR9 ;  /* 0x000000090d0d7c36 */ /* 0x000fca0008000000 */
[----:B------:R-:W-:-:S04]  /*04e0*/  ISETP.GE.U32.AND P0, PT, R13, UR7, PT ;  /* 0x000000070d007c0c */ /* 0x000fc8000bf06070 */
[----:B------:R-:W-:-:S13]  /*04f0*/  ISETP.LT.AND P0, PT, R17, R16, !P0 ;  /* 0x000000101100720c */ /* 0x000fda0004701270 */
[----:B0-----:R-:W-:Y:S01]  /*0500*/  @!P0 PRMT R14, RZ, 0x7610, R14 ;  /* 0x00007610ff0e8816 */ /* 0x001fe2000000000e */
[----:B------:R-:W-:Y:S06]  /*0510*/  @!P0 BRA `(.L_x_6) ;  /* 0x0000000000108947 */ /* 0x000fec0003800000 */
[----:B------:R-:W0:Y:S01]  /*0520*/  LDC.64 R14, c[0x0][0x380] ;  /* 0x0000e000ff0e7b82 */ /* 0x000e220000000a00 */
[----:B------:R-:W-:-:S04]  /*0530*/  IMAD R13, R17, UR7, R13 ;  /* 0x00000007110d7c24 */ /* 0x000fc8000f8e020d */
[----:B0-----:R-:W-:-:S06]  /*0540*/  IMAD.WIDE.U32 R14, R13, 0x2, R14 ;  /* 0x000000020d0e7825 */ /* 0x001fcc00078e000e */
[----:B------:R0:W5:Y:S02]  /*0550*/  LDG.E.U16.CONSTANT R14, desc[UR10][R14.64] ;  /* 0x0000000a0e0e7981 */ /* 0x000164000c1e9500 */
.L_x_6:
[----:B------:R-:W-:Y:S05]  /*0560*/  BSYNC.RECONVERGENT B1 ;  /* 0x0000000000017941 */ /* 0x000fea0003800200 */
.L_x_5:
[----:B-----5:R1:W-:Y:S01]  /*0570*/  STS.U16 [R19], R14 ;  /* 0x0000000e13007388 */ /* 0x0203e20000000400 */
[----:B------:R-:W-:Y:S01]  /*0580*/  ISETP.NE.AND P0, PT, R9, RZ, PT ;  /* 0x000000ff0900720c */ /* 0x000fe20003f05270 */
        /* <DEDUP_REMOVED lines=10> */
[----:B------:R-:W-:Y:S01]  /*0630*/  @!P0 PRMT R14, RZ, 0x7610, R14 ;  /* 0x00007610ff0e8816 */ /* 0x000fe2000000000e */
[----:B------:R-:W-:Y:S06]  /*0640*/  @!P0 BRA `(.L_x_8) ;  /* 0x0000000000108947 */ /* 0x000fec0003800000 */
[----:B0-----:R-:W0:Y:S01]  /*0650*/  LDC.64 R14, c[0x0][0x380] ;  /* 0x0000e000ff0e7b82 */ /* 0x001e220000000a00 */
[----:B------:R-:W-:-:S04]  /*0660*/  IMAD R13, R21, UR7, R13 ;  /* 0x00000007150d7c24 */ /* 0x000fc8000f8e020d */
[----:B0-----:R-:W-:-:S06]  /*0670*/  IMAD.WIDE.U32 R14, R13, 0x2, R14 ;  /* 0x000000020d0e7825 */ /* 0x001fcc00078e000e */
[----:B------:R1:W5:Y:S02]  /*0680*/  LDG.E.U16.CONSTANT R14, desc[UR10][R14.64] ;  /* 0x0000000a0e0e7981 */ /* 0x000364000c1e9500 */
.L_x_8:
[----:B------:R-:W-:Y:S05]  /*0690*/  BSYNC.RECONVERGENT B1 ;  /* 0x0000000000017941 */ /* 0x000fea0003800200 */
.L_x_7:
[----:B-----5:R2:W-:Y:S01]  /*06a0*/  STS.U16 [R17], R14 ;  /* 0x0000000e11007388 */ /* 0x0205e20000000400 */
[----:B------:R-:W-:-:S07]  /*06b0*/  IMAD.IADD R13, R20, 0x1, R5 ;  /* 0x00000001140d7824 */ /* 0x000fce00078e0205 */
.L_x_2:
[----:B------:R-:W-:Y:S05]  /*06c0*/  BSYNC.RECONVERGENT B0 ;  /* 0x0000000000007941 */ /* 0x000fea0003800200 */
.L_x_1:
[----:B0-2---:R-:W-:Y:S01]  /*06d0*/  LOP3.LUT R14, R7, 0xffff, RZ, 0xc0, !PT ;  /* 0x0000ffff070e7812 */ /* 0x005fe200078ec0ff */
[----:B------:R-:W0:Y:S01]  /*06e0*/  LDCU UR12, c[0x0][0x3a0] ;  /* 0x00007400ff0c77ac */ /* 0x000e220008000800 */
[----:B------:R-:W-:Y:S02]  /*06f0*/  BSSY.RECONVERGENT B0, `(.L_x_9) ;  /* 0x0000041000007945 */ /* 0x000fe40003800200 */
[----:B------:R-:W-:-:S13]  /*0700*/  ISETP.GE.U32.AND P0, PT, R14, 0x2, PT ;  /* 0x000000020e00780c */ /* 0x000fda0003f06070 */
[----:B------:R-:W-:Y:S05]  /*0710*/  @!P0 BRA `(.L_x_10) ;  /* 0x0000000000f88947 */ /* 0x000fea0003800000 */
[----:B------:R-:W2:Y:S01]  /*0720*/  S2UR UR8, SR_CgaCtaId ;  /* 0x00000000000879c3 */ /* 0x000ea20000008800 */
[----:B------:R-:W-:Y:S01]  /*0730*/  UMOV UR6, 0x400 ;  /* 0x0000040000067882 */ /* 0x000fe20000000000 */
[C---:B------:R-:W-:Y:S01]  /*0740*/  LEA R22, R5.reuse, R13, 0x1 ;  /* 0x0000000d05167211 */ /* 0x040fe200078e08ff */
[----:B------:R-:W-:Y:S02]  /*0750*/  IMAD R24, R5, 0x3, R13 ;  /* 0x0000000305187824 */ /* 0x000fe400078e020d */
[----:B------:R-:W-:Y:S01]  /*0760*/  IMAD.IADD R26, R13, 0x1, R5 ;  /* 0x000000010d1a7824 */ /* 0x000fe200078e0205 */
[----:B--2---:R-:W-:-:S06]  /*0770*/  ULEA UR6, UR8, UR6, 0x18 ;  /* 0x0000000608067291 */ /* 0x004fcc000f8ec0ff */
[----:B------:R-:W-:-:S07]  /*0780*/  LEA R28, R13, UR6, 0x1 ;  /* 0x000000060d1c7c11 */ /* 0x000fce000f8e08ff */
.L_x_11:
[C---:B------:R-:W-:Y:S02]  /*0790*/  LOP3.LUT R14, R13.reuse, 0xf, RZ, 0xc0, !PT ;  /* 0x0000000f0d0e7812 */ /* 0x040fe400078ec0ff */
[----:B--2---:R-:W-:Y:S02]  /*07a0*/  LEA.HI R19, R13, UR5, RZ, 0x1c ;  /* 0x000000050d137c11 */ /* 0x004fe4000f8fe0ff */
[----:B-1----:R-:W-:Y:S01]  /*07b0*/  LOP3.LUT R15, R22, 0xf, RZ, 0xc0, !PT ;  /* 0x0000000f160f7812 */ /* 0x002fe200078ec0ff */
[----:B------:R-:W-:Y:S01]  /*07c0*/  VIADD R16, R14, UR9 ;  /* 0x000000090e107c36 */ /* 0x000fe20008000000 */
[----:B------:R-:W-:Y:S02]  /*07d0*/  LOP3.LUT R14, R26, 0xf, RZ, 0xc0, !PT ;  /* 0x0000000f1a0e7812 */ /* 0x000fe400078ec0ff */
[----:B------:R-:W-:Y:S02]  /*07e0*/  IADD3 R21, PT, PT, R15, UR9, RZ ;  /* 0x000000090f157c10 */ /* 0x000fe4000fffe0ff */
[----:B------:R-:W-:Y:S01]  /*07f0*/  ISETP.GE.U32.AND P0, PT, R16, UR7, PT ;  /* 0x0000000710007c0c */ /* 0x000fe2000bf06070 */
[----:B------:R-:W-:Y:S01]  /*0800*/  VIADD R20, R14, UR9 ;  /* 0x000000090e147c36 */ /* 0x000fe20008000000 */
[----:B------:R-:W-:-:S02]  /*0810*/  LEA.HI R17, R26, UR5, RZ, 0x1c ;  /* 0x000000051a117c11 */ /* 0x000fc4000f8fe0ff */
[----:B0-----:R-:W-:Y:S02]  /*0820*/  ISETP.GE.OR P0, PT, R19, UR12, P0 ;  /* 0x0000000c13007c0c */ /* 0x001fe40008706670 */
[----:B------:R-:W-:Y:S02]  /*0830*/  ISETP.GE.U32.AND P1, PT, R20, UR7, PT ;  /* 0x0000000714007c0c */ /* 0x000fe4000bf26070 */
[----:B------:R-:W-:Y:S02]  /*0840*/  ISETP.GE.U32.AND P2, PT, R21, UR7, PT ;  /* 0x0000000715007c0c */ /* 0x000fe4000bf46070 */
[----:B------:R-:W-:Y:S02]  /*0850*/  LEA.HI R27, R22, UR5, RZ, 0x1c ;  /* 0x00000005161b7c11 */ /* 0x000fe4000f8fe0ff */
[----:B------:R-:W-:Y:S02]  /*0860*/  ISETP.LT.AND P1, PT, R17, UR12, !P1 ;  /* 0x0000000c11007c0c */ /* 0x000fe4000cf21270 */
[----:B------:R-:W-:-:S03]  /*0870*/  ISETP.LT.AND P2, PT, R27, UR12, !P2 ;  /* 0x0000000c1b007c0c */ /* 0x000fc6000d741270 */
[----:B------:R-:W0:Y:S01]  /*0880*/  @!P0 LDC.64 R14, c[0x0][0x380] ;  /* 0x0000e000ff0e8b82 */ /* 0x000e220000000a00 */
[----:B------:R-:W-:Y:S01]  /*0890*/  @!P0 IMAD R19, R19, UR7, R16 ;  /* 0x0000000713138c24 */ /* 0x000fe2000f8e0210 */
[----:B------:R-:W-:-:S05]  /*08a0*/  LOP3.LUT R16, R24, 0xf, RZ, 0xc0, !PT ;  /* 0x0000000f18107812 */ /* 0x000fca00078ec0ff */
[----:B------:R-:W-:Y:S01]  /*08b0*/  VIADD R16, R16, UR9 ;  /* 0x0000000910107c36 */ /* 0x000fe20008000000 */
[----:B------:R-:W-:Y:S01]  /*08c0*/  @!P1 PRMT R23, RZ, 0x7610, R23 ;  /* 0x00007610ff179816 */ /* 0x000fe20000000017 */
[----:B------:R-:W-:Y:S02]  /*08d0*/  @P1 IMAD R17, R17, UR7, R20 ;  /* 0x0000000711111c24 */ /* 0x000fe4000f8e0214 */
[----:B------:R-:W-:Y:S01]  /*08e0*/  @P2 IMAD R27, R27, UR7, R21 ;  /* 0x000000071b1b2c24 */ /* 0x000fe2000f8e0215 */
[----:B------:R-:W-:Y:S01]  /*08f0*/  ISETP.GE.U32.AND P5, PT, R16, UR7, PT ;  /* 0x0000000710007c0c */ /* 0x000fe2000bfa6070 */
[----:B------:R-:W1:Y:S01]  /*0900*/  @P1 LDC.64 R20, c[0x0][0x380] ;  /* 0x0000e000ff141b82 */ /* 0x000e620000000a00 */
[----:B0-----:R-:W-:Y:S01]  /*0910*/  @!P0 IMAD.WIDE.U32 R14, R19, 0x2, R14 ;  /* 0x00000002130e8825 */ /* 0x001fe200078e000e */
[----:B------:R-:W-:-:S04]  /*0920*/  LEA.HI R19, R24, UR5, RZ, 0x1c ;  /* 0x0000000518137c11 */ /* 0x000fc8000f8fe0ff */
[----:B------:R-:W-:Y:S01]  /*0930*/  ISETP.LT.AND P5, PT, R19, UR12, !P5 ;  /* 0x0000000c13007c0c */ /* 0x000fe2000efa1270 */
[----:B------:R0:W2:Y:S01]  /*0940*/  @!P0 LDG.E.U16.CONSTANT R25, desc[UR10][R14.64] ;  /* 0x0000000a0e198981 */ /* 0x0000a2000c1e9500 */
[----:B-1----:R-:W-:-:S11]  /*0950*/  @P1 IMAD.WIDE.U32 R20, R17, 0x2, R20 ;  /* 0x0000000211141825 */ /* 0x002fd600078e0014 */
[----:B------:R-:W-:Y:S01]  /*0960*/  @P5 IMAD R19, R19, UR7, R16 ;  /* 0x0000000713135c24 */ /* 0x000fe2000f8e0210 */
[----:B0-----:R-:W0:Y:S01]  /*0970*/  @P5 LDC.64 R14, c[0x0][0x380] ;  /* 0x0000e000ff0e5b82 */ /* 0x001e220000000a00 */
[----:B------:R-:W-:Y:S01]  /*0980*/  @!P5 PRMT R29, RZ, 0x7610, R29 ;  /* 0x00007610ff1dd816 */ /* 0x000fe2000000001d */
[----:B------:R1:W3:Y:S06]  /*0990*/  @P1 LDG.E.U16.CONSTANT R23, desc[UR10][R20.64] ;  /* 0x0000000a14171981 */ /* 0x0002ec000c1e9500 */
[----:B------:R-:W4:Y:S01]  /*09a0*/  @P2 LDC.64 R16, c[0x0][0x380] ;  /* 0x0000e000ff102b82 */ /* 0x000f220000000a00 */
[----:B0-----:R-:W-:-:S05]  /*09b0*/  @P5 IMAD.WIDE.U32 R14, R19, 0x2, R14 ;  /* 0x00000002130e5825 */ /* 0x001fca00078e000e */
[----:B------:R-:W5:Y:S01]  /*09c0*/  @P5 LDG.E.U16.CONSTANT R29, desc[UR10][R14.64] ;  /* 0x0000000a0e1d5981 */ /* 0x000f62000c1e9500 */
[----:B----4-:R-:W-:Y:S01]  /*09d0*/  @P2 IMAD.WIDE.U32 R16, R27, 0x2, R16 ;  /* 0x000000021b102825 */ /* 0x010fe200078e0010 */
[----:B------:R-:W-:-:S06]  /*09e0*/  @!P2 PRMT R27, RZ, 0x7610, R27 ;  /* 0x00007610ff1ba816 */ /* 0x000fcc000000001b */
[----:B------:R-:W4:Y:S01]  /*09f0*/  @P2 LDG.E.U16.CONSTANT R27, desc[UR10][R16.64] ;  /* 0x0000000a101b2981 */ /* 0x000f22000c1e9500 */
[C-C-:B------:R-:W-:Y:S02]  /*0a00*/  IMAD R19, R5.reuse, 0x2, R28.reuse ;  /* 0x0000000205137824 */ /* 0x140fe400078e021c */
[C-C-:B-1----:R-:W-:Y:S02]  /*0a10*/  IMAD R20, R5.reuse, 0x4, R28.reuse ;  /* 0x0000000405147824 */ /* 0x142fe400078e021c */
[C---:B------:R-:W-:Y:S01]  /*0a20*/  IMAD R21, R5.reuse, 0x6, R28 ;  /* 0x0000000605157824 */ /* 0x040fe200078e021c */
[----:B------:R-:W-:-:S04]  /*0a30*/  IADD3 R13, PT, PT, R5, R13, R5 ;  /* 0x0000000d050d7210 */ /* 0x000fc80007ffe005 */
[C---:B------:R-:W-:Y:S01]  /*0a40*/  IADD3 R13, PT, PT, R5.reuse, R13, R5 ;  /* 0x0000000d050d7210 */ /* 0x040fe20007ffe005 */
[C---:B------:R-:W-:Y:S01]  /*0a50*/  IMAD R24, R5.reuse, 0x4, R24 ;  /* 0x0000000405187824 */ /* 0x040fe200078e0218 */
[C---:B------:R-:W-:Y:S01]  /*0a60*/  LEA R22, R5.reuse, R22, 0x2 ;  /* 0x0000001605167211 */ /* 0x040fe200078e10ff */
[----:B------:R-:W-:Y:S01]  /*0a70*/  IMAD R26, R5, 0x4, R26 ;  /* 0x00000004051a7824 */ /* 0x000fe200078e021a */
[----:B------:R-:W-:-:S05]  /*0a80*/  @P0 PRMT R25, RZ, 0x7610, R25 ;  /* 0x00007610ff190816 */ /* 0x000fca0000000019 */
[----:B--2---:R0:W-:Y:S01]  /*0a90*/  STS.U16 [R28], R25 ;  /* 0x000000191c007388 */ /* 0x0041e20000000400 */
[----:B------:R-:W-:-:S03]  /*0aa0*/  ISETP.GE.U32.AND P0, PT, R13, 0x800, PT ;  /* 0x000008000d00780c */ /* 0x000fc60003f06070 */
[----:B---3--:R2:W-:Y:S01]  /*0ab0*/  STS.U16 [R19], R23 ;  /* 0x0000001713007388 */ /* 0x0085e20000000400 */
[----:B0-----:R-:W-:-:S03]  /*0ac0*/  IMAD R28, R5, 0x8, R28 ;  /* 0x00000008051c7824 */ /* 0x001fc600078e021c */
[----:B----4-:R2:W-:Y:S04]  /*0ad0*/  STS.U16 [R20], R27 ;  /* 0x0000001b14007388 */ /* 0x0105e80000000400 */
[----:B-----5:R2:W-:Y:S02]  /*0ae0*/  STS.U16 [R21], R29 ;  /* 0x0000001d15007388 */ /* 0x0205e40000000400 */
[----:B------:R-:W-:Y:S05]  /*0af0*/  @!P0 BRA `(.L_x_11) ;  /* 0xfffffffc00248947 */ /* 0x000fea000383ffff */
.L_x_10:
[----:B0-----:R-:W-:Y:S05]  /*0b00*/  BSYNC.RECONVERGENT B0 ;  /* 0x0000000000007941 */ /* 0x001fea0003800200 */
.L_x_9:
[----:B------:R-:W0:Y:S01]  /*0b10*/  S2R R22, SR_TID.X ;  /* 0x0000000000167919 */ /* 0x000e220000002100 */
[----:B------:R-:W3:Y:S01]  /*0b20*/  LDC R13, c[0x0][0x3a8] ;  /* 0x0000ea00ff0d7b82 */ /* 0x000ee20000000800 */
[----:B------:R-:W-:Y:S01]  /*0b30*/  ISETP.NE.AND P0, PT, R8, 0x2, PT ;  /* 0x000000020800780c */ /* 0x000fe20003f05270 */
[----:B------:R-:W4:Y:S01]  /*0b40*/  LDCU UR8, c[0x0][0x3a4] ;  /* 0x00007480ff0877ac */ /* 0x000f220008000800 */
[----:B------:R-:W-:Y:S11]  /*0b50*/  BSSY.RECONVERGENT B0, `(.L_x_12) ;  /* 0x0000035000007945 */ /* 0x000ff60003800200 */
[----:B------:R-:W-:Y:S05]  /*0b60*/  @!P0 BRA `(.L_x_13) ;  /* 0x0000000000cc8947 */ /* 0x000fea0003800000 */
[----:B------:R-:W5:Y:S01]  /*0b70*/  LDC R16, c[0x0][0x3a8] ;  /* 0x0000ea00ff107b82 */ /* 0x000f620000000800 */
[----:B0-----:R-:W-:Y:S01]  /*0b80*/  SHF.R.U32.HI R17, RZ, 0x7, R22 ;  /* 0x00000007ff117819 */ /* 0x001fe20000011616 */
[----:B------:R-:W-:Y:S03]  /*0b90*/  BSSY.RECONVERGENT B1, `(.L_x_14) ;  /* 0x000000a000017945 */ /* 0x000fe60003800200 */
[----:B------:R-:W-:-:S04]  /*0ba0*/  IADD3 R17, PT, PT, R17, UR4, RZ ;  /* 0x0000000411117c10 */ /* 0x000fc8000fffe0ff */
[----:B-----5:R-:W-:-:S13]  /*0bb0*/  ISETP.LT.AND P0, PT, R17, R16, !P3 ;  /* 0x000000101100720c */ /* 0x020fda0005f01270 */
[----:B-1----:R-:W-:Y:S01]  /*0bc0*/  @!P0 PRMT R15, RZ, 0x7610, R15 ;  /* 0x00007610ff0f8816 */ /* 0x002fe2000000000f */
[----:B------:R-:W-:Y:S06]  /*0bd0*/  @!P0 BRA `(.L_x_15) ;  /* 0x0000000000148947 */ /* 0x000fec0003800000 */
[----:B------:R-:W0:Y:S01]  /*0be0*/  LDC.64 R14, c[0x0][0x390] ;  /* 0x0000e400ff0e7b82 */ /* 0x000e220000000a00 */
[----:B------:R-:W1:Y:S02]  /*0bf0*/  LDCU UR6, c[0x0][0x3a4] ;  /* 0x00007480ff0677ac */ /* 0x000e640008000800 */
[----:B-1----:R-:W-:-:S04]  /*0c00*/  IMAD R17, R17, UR6, R4 ;  /* 0x0000000611117c24 */ /* 0x002fc8000f8e0204 */
[----:B0-----:R-:W-:-:S06]  /*0c10*/  IMAD.WIDE R14, R17, 0x2, R14 ;  /* 0x00000002110e7825 */ /* 0x001fcc00078e020e */
[----:B------:R0:W5:Y:S02]  /*0c20*/  LDG.E.U16.CONSTANT R15, desc[UR10][R14.64] ;  /* 0x0000000a0e0f7981 */ /* 0x000164000c1e9500 */
.L_x_15:
[----:B----4-:R-:W-:Y:S05]  /*0c30*/  BSYNC.RECONVERGENT B1 ;  /* 0x0000000000017941 */ /* 0x010fea0003800200 */
.L_x_14:
[----:B-----5:R1:W-:Y:S01]  /*0c40*/  STS.U16 [R10], R15 ;  /* 0x0000000f0a007388 */ /* 0x0203e20000000400 */
[----:B------:R-:W-:Y:S01]  /*0c50*/  ISETP.NE.AND P0, PT, R8, 0x3, PT ;  /* 0x000000030800780c */ /* 0x000fe20003f05270 */
[----:B------:R-:W-:-:S12]  /*0c60*/  IMAD.IADD R22, R22, 0x1, R5 ;  /* 0x0000000116167824 */ /* 0x000fd800078e0205 */
[----:B-1----:R-:W-:Y:S05]  /*0c70*/  @!P0 BRA `(.L_x_13) ;  /* 0x0000000000888947 */ /* 0x002fea0003800000 */
[----:B------:R-:W1:Y:S01]  /*0c80*/  LDC R17, c[0x0][0x3a4] ;  /* 0x0000e900ff117b82 */ /* 0x000e620000000800 */
[C---:B------:R-:W-:Y:S01]  /*0c90*/  LOP3.LUT R15, R22.reuse, 0x7f, RZ, 0xc0, !PT ;  /* 0x0000007f160f7812 */ /* 0x040fe200078ec0ff */
[----:B------:R-:W-:Y:S01]  /*0ca0*/  BSSY.RECONVERGENT B1, `(.L_x_16) ;  /* 0x000000b000017945 */ /* 0x000fe20003800200 */
[----:B--2---:R-:W-:-:S03]  /*0cb0*/  LEA.HI R19, R22, UR4, RZ, 0x19 ;  /* 0x0000000416137c11 */ /* 0x004fc6000f8fc8ff */
[----:B------:R-:W-:-:S05]  /*0cc0*/  IMAD.IADD R20, R0, 0x1, R15 ;  /* 0x0000000100147824 */ /* 0x000fca00078e020f */
[----:B-1----:R-:W-:-:S04]  /*0cd0*/  ISETP.GE.AND P0, PT, R20, R17, PT ;  /* 0x000000111400720c */ /* 0x002fc80003f06270 */
[----:B------:R-:W-:-:S13]  /*0ce0*/  ISETP.LT.AND P0, PT, R19, R16, !P0 ;  /* 0x000000101300720c */ /* 0x000fda0004701270 */
[----:B------:R-:W-:Y:S01]  /*0cf0*/  @!P0 PRMT R15, RZ, 0x7610, R15 ;  /* 0x00007610ff0f8816 */ /* 0x000fe2000000000f */
[----:B------:R-:W-:Y:S06]  /*0d00*/  @!P0 BRA `(.L_x_17) ;  /* 0x0000000000108947 */ /* 0x000fec0003800000 */
[----:B0-----:R-:W0:Y:S01]  /*0d10*/  LDC.64 R14, c[0x0][0x390] ;  /* 0x0000e400ff0e7b82 */ /* 0x001e220000000a00 */
[----:B------:R-:W-:-:S04]  /*0d20*/  IMAD R19, R19, R17, R20 ;  /* 0x0000001113137224 */ /* 0x000fc800078e0214 */
[----:B0-----:R-:W-:-:S06]  /*0d30*/  IMAD.WIDE R14, R19, 0x2, R14 ;  /* 0x00000002130e7825 */ /* 0x001fcc00078e020e */
[----:B------:R1:W5:Y:S02]  /*0d40*/  LDG.E.U16.CONSTANT R15, desc[UR10][R14.64] ;  /* 0x0000000a0e0f7981 */ /* 0x000364000c1e9500 */
.L_x_17:
[----:B------:R-:W-:Y:S05]  /*0d50*/  BSYNC.RECONVERGENT B1 ;  /* 0x0000000000017941 */ /* 0x000fea0003800200 */
.L_x_16:
[----:B-----5:R2:W-:Y:S01]  /*0d60*/  STS.U16 [R18], R15 ;  /* 0x0000000f12007388 */ /* 0x0205e20000000400 */
[----:B------:R-:W-:Y:S01]  /*0d70*/  ISETP.NE.AND P0, PT, R8, RZ, PT ;  /* 0x000000ff0800720c */ /* 0x000fe20003f05270 */
[----:B------:R-:W-:-:S12]  /*0d80*/  IMAD.IADD R22, R22, 0x1, R5 ;  /* 0x0000000116167824 */ /* 0x000fd800078e0205 */
[----:B--2---:R-:W-:Y:S05]  /*0d90*/  @!P0 BRA `(.L_x_13) ;  /* 0x0000000000408947 */ /* 0x004fea0003800000 */
[C---:B------:R-:W-:Y:S01]  /*0da0*/  LOP3.LUT R15, R22.reuse, 0x7f, RZ, 0xc0, !PT ;  /* 0x0000007f160f7812 */ /* 0x040fe200078ec0ff */
[----:B------:R-:W-:Y:S01]  /*0db0*/  BSSY.RECONVERGENT B1, `(.L_x_18) ;  /* 0x000000c000017945 */ /* 0x000fe20003800200 */
[----:B------:R-:W-:Y:S01]  /*0dc0*/  LEA.HI R21, R22, UR4, RZ, 0x19 ;  /* 0x0000000416157c11 */ /* 0x000fe2000f8fc8ff */
[----:B------:R-:W-:Y:S01]  /*0dd0*/  IMAD R19, R5, 0x2, R18 ;  /* 0x0000000205137824 */ /* 0x000fe200078e0212 */
[----:B------:R-:W-:-:S04]  /*0de0*/  IADD3 R20, PT, PT, R0, R15, RZ ;  /* 0x0000000f00147210 */ /* 0x000fc80007ffe0ff */
[----:B------:R-:W-:-:S04]  /*0df0*/  ISETP.GE.AND P0, PT, R20, R17, PT ;  /* 0x000000111400720c */ /* 0x000fc80003f06270 */
[----:B------:R-:W-:-:S13]  /*0e00*/  ISETP.LT.AND P0, PT, R21, R16, !P0 ;  /* 0x000000101500720c */ /* 0x000fda0004701270 */
[----:B01----:R-:W-:Y:S01]  /*0e10*/  @!P0 PRMT R14, RZ, 0x7610, R14 ;  /* 0x00007610ff0e8816 */ /* 0x003fe2000000000e */
[----:B------:R-:W-:Y:S06]  /*0e20*/  @!P0 BRA `(.L_x_19) ;  /* 0x0000000000108947 */ /* 0x000fec0003800000 */
[----:B------:R-:W0:Y:S01]  /*0e30*/  LDC.64 R14, c[0x0][0x390] ;  /* 0x0000e400ff0e7b82 */ /* 0x000e220000000a00 */
[----:B------:R-:W-:-:S04]  /*0e40*/  IMAD R17, R21, R17, R20 ;  /* 0x0000001115117224 */ /* 0x000fc800078e0214 */
[----:B0-----:R-:W-:-:S06]  /*0e50*/  IMAD.WIDE R14, R17, 0x2, R14 ;  /* 0x00000002110e7825 */ /* 0x001fcc00078e020e */
[----:B------:R0:W5:Y:S02]  /*0e60*/  LDG.E.U16.CONSTANT R14, desc[UR10][R14.64] ;  /* 0x0000000a0e0e7981 */ /* 0x000164000c1e9500 */
.L_x_19:
[----:B------:R-:W-:Y:S05]  /*0e70*/  BSYNC.RECONVERGENT B1 ;  /* 0x0000000000017941 */ /* 0x000fea0003800200 */
.L_x_18:
[----:B-----5:R1:W-:Y:S01]  /*0e80*/  STS.U16 [R19], R14 ;  /* 0x0000000e13007388 */ /* 0x0203e20000000400 */
[----:B------:R-:W-:-:S07]  /*0e90*/  IMAD.IADD R22, R22, 0x1, R5 ;  /* 0x0000000116167824 */ /* 0x000fce00078e0205 */
.L_x_13:
[----:B----4-:R-:W-:Y:S05]  /*0ea0*/  BSYNC.RECONVERGENT B0 ;  /* 0x0000000000007941 */ /* 0x010fea0003800200 */
.L_x_12:
[----:B------:R-:W-:Y:S01]  /*0eb0*/  BSSY.RECONVERGENT B0, `(.L_x_20) ;  /* 0x000003b000007945 */ /* 0x000fe20003800200 */
.L_x_21:
[----:B0-----:R-:W-:Y:S01]  /*0ec0*/  IMAD.IADD R26, R5, 0x1, R22 ;  /* 0x00000001051a7824 */ /* 0x001fe200078e0216 */
[----:B------:R-:W-:-:S04]  /*0ed0*/  LOP3.LUT R17, R22, 0x7f, RZ, 0xc0, !PT ;  /* 0x0000007f16117812 */ /* 0x000fc800078ec0ff */
[----:B-1----:R-:W-:Y:S01]  /*0ee0*/  LOP3.LUT R15, R26, 0x7f, RZ, 0xc0, !PT ;  /* 0x0000007f1a0f7812 */ /* 0x002fe200078ec0ff */
[----:B------:R-:W-:Y:S01]  /*0ef0*/  IMAD.IADD R16, R0, 0x1, R17 ;  /* 0x0000000100107824 */ /* 0x000fe200078e0211 */
[C---:B--2---:R-:W-:Y:S01]  /*0f00*/  LEA.HI R20, R26.reuse, UR4, RZ, 0x19 ;  /* 0x000000041a147c11 */ /* 0x044fe2000f8fc8ff */
[--C-:B------:R-:W-:Y:S01]  /*0f10*/  IMAD.IADD R26, R26, 0x1, R5.reuse ;  /* 0x000000011a1a7824 */ /* 0x100fe200078e0205 */
[----:B------:R-:W-:Y:S02]  /*0f20*/  IADD3 R19, PT, PT, R0, R15, RZ ;  /* 0x0000000f00137210 */ /* 0x000fe40007ffe0ff */
[----:B------:R-:W-:Y:S01]  /*0f30*/  LEA.HI R17, R22, UR4, RZ, 0x19 ;  /* 0x0000000416117c11 */ /* 0x000fe2000f8fc8ff */
[----:B------:R-:W-:Y:S01]  /*0f40*/  IMAD.IADD R24, R26, 0x1, R5 ;  /* 0x000000011a187824 */ /* 0x000fe200078e0205 */
[----:B------:R-:W-:Y:S02]  /*0f50*/  ISETP.GE.AND P1, PT, R19, UR8, PT ;  /* 0x0000000813007c0c */ /* 0x000fe4000bf26270 */
[----:B------:R-:W-:-:S02]  /*0f60*/  ISETP.GE.AND P0, PT, R16, UR8, PT ;  /* 0x0000000810007c0c */ /* 0x000fc4000bf06270 */
[-C--:B---3--:R-:W-:Y:S02]  /*0f70*/  ISETP.LT.AND P1, PT, R20, R13.reuse, !P1 ;  /* 0x0000000d1400720c */ /* 0x088fe40004f21270 */
[----:B------:R-:W-:Y:S02]  /*0f80*/  ISETP.GE.OR P0, PT, R17, R13, P0 ;  /* 0x0000000d1100720c */ /* 0x000fe40000706670 */
[----:B------:R-:W-:-:S09]  /*0f90*/  LOP3.LUT R23, R26, 0x7f, RZ, 0xc0, !PT ;  /* 0x0000007f1a177812 */ /* 0x000fd200078ec0ff */
[----:B------:R-:W0:Y:S01]  /*0fa0*/  @P1 LDC.64 R14, c[0x0][0x390] ;  /* 0x0000e400ff0e1b82 */ /* 0x000e220000000a00 */
[----:B------:R-:W-:Y:S01]  /*0fb0*/  @P1 IMAD R19, R20, UR8, R19 ;  /* 0x0000000814131c24 */ /* 0x000fe2000f8e0213 */
[----:B------:R-:W-:Y:S02]  /*0fc0*/  LOP3.LUT R25, R24, 0x7f, RZ, 0xc0, !PT ;  /* 0x0000007f18197812 */ /* 0x000fe400078ec0ff */
[----:B------:R-:W-:-:S04]  /*0fd0*/  IADD3 R27, PT, PT, R0, R23, RZ ;  /* 0x00000017001b7210 */ /* 0x000fc80007ffe0ff */
[----:B------:R-:W1:Y:S01]  /*0fe0*/  @!P0 LDC.64 R20, c[0x0][0x390] ;  /* 0x0000e400ff148b82 */ /* 0x000e620000000a00 */
[----:B------:R-:W-:Y:S01]  /*0ff0*/  IMAD.IADD R23, R0, 0x1, R25 ;  /* 0x0000000100177824 */ /* 0x000fe200078e0219 */
[----:B------:R-:W-:Y:S02]  /*1000*/  LEA.HI R28, R26, UR4, RZ, 0x19 ;  /* 0x000000041a1c7c11 */ /* 0x000fe4000f8fc8ff */
[----:B------:R-:W-:Y:S02]  /*1010*/  LEA.HI R26, R24, UR4, RZ, 0x19 ;  /* 0x00000004181a7c11 */ /* 0x000fe4000f8fc8ff */
[----:B------:R-:W-:Y:S01]  /*1020*/  ISETP.GE.AND P2, PT, R23, UR8, PT ;  /* 0x0000000817007c0c */ /* 0x000fe2000bf46270 */
[----:B0-----:R-:W-:Y:S01]  /*1030*/  @P1 IMAD.WIDE R14, R19, 0x2, R14 ;  /* 0x00000002130e1825 */ /* 0x001fe200078e020e */
[----:B------:R-:W-:-:S06]  /*1040*/  @!P1 PRMT R19, RZ, 0x7610, R19 ;  /* 0x00007610ff139816 */ /* 0x000fcc0000000013 */
[----:B------:R0:W2:Y:S01]  /*1050*/  @P1 LDG.E.U16.CONSTANT R19, desc[UR10][R14.64] ;  /* 0x0000000a0e131981 */ /* 0x0000a2000c1e9500 */
[----:B------:R-:W-:Y:S02]  /*1060*/  ISETP.GE.AND P1, PT, R27, UR8, PT ;  /* 0x000000081b007c0c */ /* 0x000fe4000bf26270 */
[-C--:B------:R-:W-:Y:S02]  /*1070*/  ISETP.LT.AND P2, PT, R26, R13.reuse, !P2 ;  /* 0x0000000d1a00720c */ /* 0x080fe40005741270 */
[----:B------:R-:W-:Y:S01]  /*1080*/  ISETP.LT.AND P1, PT, R28, R13, !P1 ;  /* 0x0000000d1c00720c */ /* 0x000fe20004f21270 */
[----:B0-----:R-:W-:-:S04]  /*1090*/  @!P0 IMAD R15, R17, UR8, R16 ;  /* 0x00000008110f8c24 */ /* 0x001fc8000f8e0210 */
[----:B-1----:R-:W-:-:S06]  /*10a0*/  @!P0 IMAD.WIDE R20, R15, 0x2, R20 ;  /* 0x000000020f148825 */ /* 0x002fcc00078e0214 */
[----:B------:R-:W0:Y:S02]  /*10b0*/  @P2 LDC.64 R14, c[0x0][0x390] ;  /* 0x0000e400ff0e2b82 */ /* 0x000e240000000a00 */
[----:B------:R-:W-:Y:S02]  /*10c0*/  @P1 IMAD R25, R28, UR8, R27 ;  /* 0x000000081c191c24 */ /* 0x000fe4000f8e021b */
[----:B------:R-:W-:Y:S01]  /*10d0*/  @P2 IMAD R23, R26, UR8, R23 ;  /* 0x000000081a172c24 */ /* 0x000fe2000f8e0217 */
[----:B------:R1:W3:Y:S03]  /*10e0*/  @!P0 LDG.E.U16.CONSTANT R20, desc[UR10][R20.64] ;  /* 0x0000000a14148981 */ /* 0x0002e6000c1e9500 */
[----:B------:R-:W4:Y:S01]  /*10f0*/  @P1 LDC.64 R16, c[0x0][0x390] ;  /* 0x0000e400ff101b82 */ /* 0x000f220000000a00 */
[----:B------:R-:W-:Y:S01]  /*1100*/  @!P1 PRMT R26, RZ, 0x7610, R26 ;  /* 0x00007610ff1a9816 */ /* 0x000fe2000000001a */
[----:B0-----:R-:W-:-:S04]  /*1110*/  @P2 IMAD.WIDE R14, R23, 0x2, R14 ;  /* 0x00000002170e2825 */ /* 0x001fc800078e020e */
[----:B----4-:R-:W-:Y:S01]  /*1120*/  @P1 IMAD.WIDE R16, R25, 0x2, R16 ;  /* 0x0000000219101825 */ /* 0x010fe200078e0210 */
[----:B------:R-:W-:-:S04]  /*1130*/  @!P2 PRMT R25, RZ, 0x7610, R25 ;  /* 0x00007610ff19a816 */ /* 0x000fc80000000019 */
[----:B------:R-:W4:Y:S04]  /*1140*/  @P1 LDG.E.U16.CONSTANT R26, desc[UR10][R16.64] ;  /* 0x0000000a101a1981 */ /* 0x000f28000c1e9500 */
[----:B------:R-:W5:Y:S01]  /*1150*/  @P2 LDG.E.U16.CONSTANT R25, desc[UR10][R14.64] ;  /* 0x0000000a0e192981 */ /* 0x000f62000c1e9500 */
[----:B------:R-:W0:Y:S01]  /*1160*/  S2R R28, SR_CgaCtaId ;  /* 0x00000000001c7919 */ /* 0x000e220000008800 */
[----:B------:R-:W-:-:S05]  /*1170*/  MOV R23, 0x400 ;  /* 0x0000040000177802 */ /* 0x000fca0000000f00 */
[----:B------:R-:W-:-:S05]  /*1180*/  VIADD R23, R23, 0x1000 ;  /* 0x0000100017177836 */ /* 0x000fca0000000000 */
[----:B0-----:R-:W-:-:S05]  /*1190*/  LEA R23, R28, R23, 0x18 ;  /* 0x000000171c177211 */ /* 0x001fca00078ec0ff */
[----:B------:R-:W-:-:S05]  /*11a0*/  IMAD R27, R22, 0x2, R23 ;  /* 0x00000002161b7824 */ /* 0x000fca00078e0217 */
[----:B-1----:R-:W-:-:S05]  /*11b0*/  LEA R21, R5, R27, 0x1 ;  /* 0x0000001b05157211 */ /* 0x002fca00078e08ff */
[----:B------:R-:W-:-:S04]  /*11c0*/  IMAD R29, R5, 0x2, R21 ;  /* 0x00000002051d7824 */ /* 0x000fc800078e0215 */
[----:B------:R-:W-:Y:S02]  /*11d0*/  IMAD R28, R5, 0x2, R29 ;  /* 0x00000002051c7824 */ /* 0x000fe400078e021d */
[----:B------:R-:W-:Y:S01]  /*11e0*/  IMAD.IADD R22, R24, 0x1, R5 ;  /* 0x0000000118167824 */ /* 0x000fe200078e0205 */
[----:B------:R-:W-:-:S05]  /*11f0*/  @P0 PRMT R20, RZ, 0x7610, R20 ;  /* 0x00007610ff140816 */ /* 0x000fca0000000014 */
[----:B---3--:R0:W-:Y:S04]  /*1200*/  STS.U16 [R27], R20 ;  /* 0x000000141b007388 */ /* 0x0081e80000000400 */
[----:B--2---:R0:W-:Y:S01]  /*1210*/  STS.U16 [R21], R19 ;  /* 0x0000001315007388 */ /* 0x0041e20000000400 */
[----:B------:R-:W-:-:S03]  /*1220*/  ISETP.GE.U32.AND P0, PT, R22, 0x1000, PT ;  /* 0x000010001600780c */ /* 0x000fc60003f06070 */
[----:B----4-:R0:W-:Y:S04]  /*1230*/  STS.U16 [R29], R26 ;  /* 0x0000001a1d007388 */ /* 0x0101e80000000400 */
[----:B-----5:R0:W-:Y:S06]  /*1240*/  STS.U16 [R28], R25 ;  /* 0x000000191c007388 */ /* 0x0201ec0000000400 */
[----:B------:R-:W-:Y:S05]  /*1250*/  @!P0 BRA `(.L_x_21) ;  /* 0xfffffffc00188947 */ /* 0x000fea000383ffff */
[----:B------:R-:W-:Y:S05]  /*1260*/  BSYNC.RECONVERGENT B0 ;  /* 0x0000000000007941 */ /* 0x000fea0003800200 */
.L_x_20:
[----:B------:R-:W-:Y:S06]  /*1270*/  BAR.SYNC.DEFER_BLOCKING 0x0 ;  /* 0x0000000000007b1d */ /* 0x000fec0000010000 */
[----:B------:R-:W-:Y:S04]  /*1280*/  BSSY.RECONVERGENT B0, `(.L_x_22) ;  /* 0x000015f000007945 */ /* 0x000fe80003800200 */
[----:B------:R-:W-:Y:S05]  /*1290*/  @!P4 BRA `(.L_x_23) ;  /* 0x000000140074c947 */ /* 0x000fea0003800000 */
[----:B------:R-:W0:Y:S01]  /*12a0*/  LDC R17, c[0x0][0x3a0] ;  /* 0x0000e800ff117b82 */ /* 0x000e220000000800 */
[----:B------:R-:W-:-:S07]  /*12b0*/  USHF.R.U32.HI UR6, URZ, 0x2, UR4 ;  /* 0x00000002ff067899 */ /* 0x000fce0008011604 */
[----:B------:R-:W1:Y:S01]  /*12c0*/  LDC.64 R14, c[0x0][0x388] ;  /* 0x0000e200ff0e7b82 */ /* 0x000e620000000a00 */
[----:B0-----:R-:W-:-:S04]  /*12d0*/  IMAD R19, R17, UR6, R3 ;  /* 0x0000000611137c24 */ /* 0x001fc8000f8e0203 */
[----:B-1----:R-:W-:-:S05]  /*12e0*/  IMAD.WIDE R14, R19, 0x2, R14 ;  /* 0x00000002130e7825 */ /* 0x002fca00078e020e */
[----:B------:R-:W2:Y:S01]  /*12f0*/  LDG.E.U16.CONSTANT R19, desc[UR10][R14.64] ;  /* 0x0000000a0e137981 */ /* 0x000ea2000c1e9500 */
[----:B------:R-:W-:Y:S01]  /*1300*/  BSSY.RECONVERGENT B1, `(.L_x_24) ;  /* 0x000001c000017945 */ /* 0x000fe20003800200 */
[----:B------:R-:W-:Y:S01]  /*1310*/  HFMA2 R21, -RZ, RZ, 0, 0 ;  /* 0x00000000ff157431 */ /* 0x000fe200000001ff */
[----:B--2---:R-:W-:-:S04]  /*1320*/  PRMT R16, R19, 0x9910, RZ ;  /* 0x0000991013107816 */ /* 0x004fc800000000ff */
[----:B------:R-:W-:-:S13]  /*1330*/  ISETP.GT.AND P0, PT, R16, 0x2, PT ;  /* 0x000000021000780c */ /* 0x000fda0003f04270 */
[----:B------:R-:W-:Y:S05]  /*1340*/  @P0 BRA `(.L_x_25) ;  /* 0x00000000001c0947 */ /* 0x000fea0003800000 */
[----:B------:R-:W-:Y:S01]  /*1350*/  ISETP.NE.AND P0, PT, R19, RZ, PT ;  /* 0x000000ff1300720c */ /* 0x000fe20003f05270 */
[----:B------:R-:W-:-:S12]  /*1360*/  IMAD.MOV.U32 R19, RZ, RZ, 0x80 ;  /* 0x00000080ff137424 */ /* 0x000fd800078e00ff */
[----:B------:R-:W-:Y:S05]  /*1370*/  @!P0 BRA `(.L_x_26) ;  /* 0x0000000000508947 */ /* 0x000fea0003800000 */
[----:B------:R-:W-:-:S13]  /*1380*/  ISETP.NE.AND P0, PT, R16, 0x2, PT ;  /* 0x000000021000780c */ /* 0x000fda0003f05270 */
[----:B------:R-:W-:Y:S05]  /*1390*/  @P0 BRA `(.L_x_27) ;  /* 0x0000000000200947 */ /* 0x000fea0003800000 */
[----:B------:R-:W-:Y:S01]  /*13a0*/  IMAD.MOV.U32 R19, RZ, RZ, 0x180 ;  /* 0x00000180ff137424 */ /* 0x000fe200078e00ff */
[----:B------:R-:W-:Y:S06]  /*13b0*/  BRA `(.L_x_26) ;  /* 0x0000000000407947 */ /* 0x000fec0003800000 */
.L_x_25:
[----:B------:R-:W-:-:S13]  /*13c0*/  ISETP.NE.AND P0, PT, R16, 0x3, PT ;  /* 0x000000031000780c */ /* 0x000fda0003f05270 */
[----:B------:R-:W-:Y:S05]  /*13d0*/  @!P0 BRA `(.L_x_28) ;  /* 0x0000000000308947 */ /* 0x000fea0003800000 */
[----:B------:R-:W-:-:S13]  /*13e0*/  ISETP.NE.AND P0, PT, R16, 0x4, PT ;  /* 0x000000041000780c */ /* 0x000fda0003f05270 */
[----:B------:R-:W-:Y:S05]  /*13f0*/  @!P0 BRA `(.L_x_29) ;  /* 0x00000000001c8947 */ /* 0x000fea0003800000 */
[----:B------:R-:W-:-:S13]  /*1400*/  ISETP.NE.AND P0, PT, R16, 0x5, PT ;  /* 0x000000051000780c */ /* 0x000fda0003f05270 */
[----:B------:R-:W-:Y:S05]  /*1410*/  @!P0 BRA `(.L_x_30) ;  /* 0x0000000000088947 */ /* 0x000fea0003800000 */
.L_x_27:
[----:B------:R-:W-:Y:S01]  /*1420*/  IMAD.MOV.U32 R19, RZ, RZ, 0x100 ;  /* 0x00000100ff137424 */ /* 0x000fe200078e00ff */
[----:B------:R-:W-:Y:S06]  /*1430*/  BRA `(.L_x_26) ;  /* 0x0000000000207947 */ /* 0x000fec0003800000 */
.L_x_30:
[----:B------:R-:W-:Y:S01]  /*1440*/  MOV R19, 0x180 ;  /* 0x0000018000137802 */ /* 0x000fe20000000f00 */
[----:B------:R-:W-:Y:S01]  /*1450*/  IMAD.MOV.U32 R21, RZ, RZ, 0x100 ;  /* 0x00000100ff157424 */ /* 0x000fe200078e00ff */
[----:B------:R-:W-:Y:S06]  /*1460*/  BRA `(.L_x_26) ;  /* 0x0000000000147947 */ /* 0x000fec0003800000 */
.L_x_29:
[----:B------:R-:W-:Y:S02]  /*1470*/  IMAD.MOV.U32 R19, RZ, RZ, 0x180 ;  /* 0x00000180ff137424 */ /* 0x000fe400078e00ff */
[----:B------:R-:W-:Y:S01]  /*1480*/  IMAD.MOV.U32 R21, RZ, RZ, 0x80 ;  /* 0x00000080ff157424 */ /* 0x000fe200078e00ff */
[----:B------:R-:W-:Y:S06]  /*1490*/  BRA `(.L_x_26) ;  /* 0x0000000000087947 */ /* 0x000fec0003800000 */
.L_x_28:
[----:B------:R-:W-:Y:S02]  /*14a0*/  HFMA2 R19, -RZ, RZ, 0, 1.52587890625e-05 ;  /* 0x00000100ff137431 */ /* 0x000fe400000001ff */
[----:B------:R-:W-:-:S07]  /*14b0*/  IMAD.MOV.U32 R21, RZ, RZ, 0x80 ;  /* 0x00000080ff157424 */ /* 0x000fce00078e00ff */
.L_x_26:
[----:B------:R-:W-:Y:S05]  /*14c0*/  BSYNC.RECONVERGENT B1 ;  /* 0x0000000000017941 */ /* 0x000fea0003800200 */
.L_x_24:
[----:B------:R-:W-:-:S05]  /*14d0*/  IMAD.WIDE R14, R17, 0x2, R14 ;  /* 0x00000002110e7825 */ /* 0x000fca00078e020e */
[----:B------:R-:W2:Y:S01]  /*14e0*/  LDG.E.U16.CONSTANT R22, desc[UR10][R14.64] ;  /* 0x0000000a0e167981 */ /* 0x000ea2000c1e9500 */
[C---:B------:R-:W-:Y:S01]  /*14f0*/  IMAD.IADD R16, R6.reuse, 0x1, R21 ;  /* 0x0000000106107824 */ /* 0x040fe200078e0215 */
[----:B------:R-:W-:Y:S01]  /*1500*/  BSSY.RECONVERGENT B1, `(.L_x_31) ;  /* 0x0000027000017945 */ /* 0x000fe20003800200 */
[----:B------:R-:W-:Y:S02]  /*1510*/  IMAD.IADD R20, R6, 0x1, R19 ;  /* 0x0000000106147824 */ /* 0x000fe400078e0213 */
[----:B------:R-:W0:Y:S01]  /*1520*/  LDS R19, [R11] ;  /* 0x000000000b137984 */ /* 0x000e220000000800 */
[----:B------:R-:W-:Y:S01]  /*1530*/  LEA R21, R16, R23, 0x1 ;  /* 0x0000001710157211 */ /* 0x000fe200078e08ff */
[----:B------:R-:W-:-:S05]  /*1540*/  IMAD R20, R20, 0x2, R23 ;  /* 0x0000000214147824 */ /* 0x000fca00078e0217 */
[----:B------:R-:W1:Y:S04]  /*1550*/  LDS.U16 R21, [R21] ;  /* 0x0000000015157984 */ /* 0x000e680000000400 */
[----:B------:R-:W3:Y:S01]  /*1560*/  LDS.U16 R20, [R20] ;  /* 0x0000000014147984 */ /* 0x000ee20000000400 */
[--C-:B0-----:R-:W-:Y:S02]  /*1570*/  HADD2.F32 R25, -RZ, R19.reuse.H0_H0 ;  /* 0x20000013ff197230 */ /* 0x101fe40000004100 */
[----:B------:R-:W-:Y:S02]  /*1580*/  HADD2.F32 R19, -RZ, R19.H1_H1 ;  /* 0x30000013ff137230 */ /* 0x000fe40000004100 */
[----:B-1----:R-:W-:Y:S02]  /*1590*/  HADD2.F32 R24, -RZ, R21.H0_H0 ;  /* 0x20000015ff187230 */ /* 0x002fe40000004100 */
[----:B---3--:R-:W-:-:S03]  /*15a0*/  HADD2.F32 R26, -RZ, R20.H0_H0 ;  /* 0x20000014ff1a7230 */ /* 0x008fc60000004100 */
[----:B------:R-:W-:Y:S01]  /*15b0*/  FFMA R2, R25, R24, R2 ;  /* 0x0000001819027223 */ /* 0x000fe20000000002 */
[----:B------:R-:W-:-:S03]  /*15c0*/  IMAD.MOV.U32 R25, RZ, RZ, 0x200 ;  /* 0x00000200ff197424 */ /* 0x000fc600078e00ff */
[----:B------:R-:W-:Y:S01]  /*15d0*/  FFMA R2, R19, R26, R2 ;  /* 0x0000001a13027223 */ /* 0x000fe20000000002 */
        /* <DEDUP_REMOVED lines=8> */
[----:B------:R-:W-:Y:S01]  /*1660*/  MOV R19, 0x380 ;  /* 0x0000038000137802 */ /* 0x000fe20000000f00 */
[----:B------:R-:W-:Y:S06]  /*1670*/  BRA `(.L_x_33) ;  /* 0x00000000003c7947 */ /* 0x000fec0003800000 */
.L_x_32:
[----:B------:R-:W-:-:S13]  /*1680*/  ISETP.NE.AND P0, PT, R16, 0x3, PT ;  /* 0x000000031000780c */ /* 0x000fda0003f05270 */
[----:B------:R-:W-:Y:S05]  /*1690*/  @!P0 BRA `(.L_x_35) ;  /* 0x00000000002c8947 */ /* 0x000fea0003800000 */
[----:B------:R-:W-:-:S13]  /*16a0*/  ISETP.NE.AND P0, PT, R16, 0x5, PT ;  /* 0x000000051000780c */ /* 0x000fda0003f05270 */
[----:B------:R-:W-:Y:S05]  /*16b0*/  @!P0 BRA `(.L_x_36) ;  /* 0x0000000000188947 */ /* 0x000fea0003800000 */
[----:B------:R-:W-:-:S13]  /*16c0*/  ISETP.NE.AND P0, PT, R16, 0x4, PT ;  /* 0x000000041000780c */ /* 0x000fda0003f05270 */
[----:B------:R-:W-:Y:S02]  /*16d0*/  @!P0 IMAD.MOV.U32 R25, RZ, RZ, 0x280 ;  /* 0x00000280ff198424 */ /* 0x000fe400078e00ff */
[----:B------:R-:W-:Y:S01]  /*16e0*/  @!P0 IMAD.MOV.U32 R19, RZ, RZ, 0x380 ;  /* 0x00000380ff138424 */ /* 0x000fe200078e00ff */
[----:B------:R-:W-:Y:S06]  /*16f0*/  @!P0 BRA `(.L_x_33) ;  /* 0x00000000001c8947 */ /* 0x000fec0003800000 */
.L_x_34:
[----:B------:R-:W-:Y:S01]  /*1700*/  IMAD.MOV.U32 R19, RZ, RZ, 0x300 ;  /* 0x00000300ff137424 */ /* 0x000fe200078e00ff */
[----:B------:R-:W-:Y:S06]  /*1710*/  BRA `(.L_x_33) ;  /* 0x0000000000147947 */ /* 0x000fec0003800000 */
.L_x_36:
[----:B------:R-:W-:Y:S02]  /*1720*/  HFMA2 R19, -RZ, RZ, 0, 5.340576171875e-05 ;  /* 0x00000380ff137431 */ /* 0x000fe400000001ff */
[----:B------:R-:W-:Y:S01]  /*1730*/  IMAD.MOV.U32 R25, RZ, RZ, 0x300 ;  /* 0x00000300ff197424 */ /* 0x000fe200078e00ff */
[----:B------:R-:W-:Y:S06]  /*1740*/  BRA `(.L_x_33) ;  /* 0x0000000000087947 */ /* 0x000fec0003800000 */
.L_x_35:
[----:B------:R-:W-:Y:S02]  /*1750*/  IMAD.MOV.U32 R19, RZ, RZ, 0x300 ;  /* 0x00000300ff137424 */ /* 0x000fe400078e00ff */
[----:B------:R-:W-:-:S07]  /*1760*/  IMAD.MOV.U32 R25, RZ, RZ, 0x280 ;  /* 0x00000280ff197424 */ /* 0x000fce00078e00ff */
.L_x_33:
[----:B------:R-:W-:Y:S05]  /*1770*/  BSYNC.RECONVERGENT B1 ;  /* 0x0000000000017941 */ /* 0x000fea0003800200 */
.L_x_31:
[----:B------:R-:W-:-:S05]  /*1780*/  IMAD.WIDE R14, R17, 0x2, R14 ;  /* 0x00000002110e7825 */ /* 0x000fca00078e020e */
[----:B------:R-:W2:Y:S01]  /*1790*/  LDG.E.U16.CONSTANT R22, desc[UR10][R14.64] ;  /* 0x0000000a0e167981 */ /* 0x000ea2000c1e9500 */
[C---:B------:R-:W-:Y:S01]  /*17a0*/  IADD3 R16, PT, PT, R6.reuse, R25, RZ ;  /* 0x0000001906107210 */ /* 0x040fe20007ffe0ff */
[----:B------:R-:W-:Y:S01]  /*17b0*/  IMAD.IADD R20, R6, 0x1, R19 ;  /* 0x0000000106147824 */ /* 0x000fe200078e0213 */
[----:B------:R-:W-:Y:S01]  /*17c0*/  BSSY.RECONVERGENT B1, `(.L_x_37) ;  /* 0x0000026000017945 */ /* 0x000fe20003800200 */
[----:B------:R-:W0:Y:S02]  /*17d0*/  LDS R19, [R11+0x4] ;  /* 0x000004000b137984 */ /* 0x000e240000000800 */
[--C-:B------:R-:W-:Y:S02]  /*17e0*/  IMAD R21, R16, 0x2, R23.reuse ;  /* 0x0000000210157824 */ /* 0x100fe400078e0217 */
[----:B------:R-:W-:-:S04]  /*17f0*/  IMAD R20, R20, 0x2, R23 ;  /* 0x0000000214147824 */ /* 0x000fc800078e0217 */
[----:B------:R-:W1:Y:S04]  /*1800*/  LDS.U16 R21, [R21] ;  /* 0x0000000015157984 */ /* 0x000e680000000400 */
[----:B------:R-:W3:Y:S01]  /*1810*/  LDS.U16 R20, [R20] ;  /* 0x0000000014147984 */ /* 0x000ee20000000400 */
[--C-:B0-----:R-:W-:Y:S02]  /*1820*/  HADD2.F32 R25, -RZ, R19.reuse.H0_H0 ;  /* 0x20000013ff197230 */ /* 0x101fe40000004100 */
[----:B------:R-:W-:Y:S02]  /*1830*/  HADD2.F32 R19, -RZ, R19.H1_H1 ;  /* 0x30000013ff137230 */ /* 0x000fe40000004100 */
[----:B-1----:R-:W-:Y:S02]  /*1840*/  HADD2.F32 R24, -RZ, R21.H0_H0 ;  /* 0x20000015ff187230 */ /* 0x002fe40000004100 */
[----:B---3--:R-:W-:-:S03]  /*1850*/  HADD2.F32 R26, -RZ, R20.H0_H0 ;  /* 0x20000014ff1a7230 */ /* 0x008fc60000004100 */
[----:B------:R-:W-:Y:S01]  /*1860*/  FFMA R2, R25, R24, R2 ;  /* 0x0000001819027223 */ /* 0x000fe20000000002 */
[----:B------:R-:W-:-:S03]  /*1870*/  MOV R25, 0x400 ;  /* 0x0000040000197802 */ /* 0x000fc60000000f00 */
        /* <DEDUP_REMOVED lines=11> */
.L_x_38:
[----:B------:R-:W-:-:S13]  /*1930*/  ISETP.NE.AND P0, PT, R16, 0x3, PT ;  /* 0x000000031000780c */ /* 0x000fda0003f05270 */
[----:B------:R-:W-:Y:S05]  /*1940*/  @!P0 BRA `(.L_x_41) ;  /* 0x00000000002c8947 */ /* 0x000fea0003800000 */
[----:B------:R-:W-:-:S13]  /*1950*/  ISETP.NE.AND P0, PT, R16, 0x5, PT ;  /* 0x000000051000780c */ /* 0x000fda0003f05270 */
[----:B------:R-:W-:Y:S05]  /*1960*/  @!P0 BRA `(.L_x_42) ;  /* 0x0000000000188947 */ /* 0x000fea0003800000 */
[----:B------:R-:W-:-:S13]  /*1970*/  ISETP.NE.AND P0, PT, R16, 0x4, PT ;  /* 0x000000041000780c */ /* 0x000fda0003f05270 */
[----:B------:R-:W-:Y:S01]  /*1980*/  @!P0 IMAD.MOV.U32 R25, RZ, RZ, 0x480 ;  /* 0x00000480ff198424 */ /* 0x000fe200078e00ff */
[----:B------:R-:W-:Y:S01]  /*1990*/  @!P0 MOV R19, 0x580 ;  /* 0x0000058000138802 */ /* 0x000fe20000000f00 */
[----:B------:R-:W-:Y:S06]  /*19a0*/  @!P0 BRA `(.L_x_39) ;  /* 0x00000000001c8947 */ /* 0x000fec0003800000 */
.L_x_40:
[----:B------:R-:W-:Y:S01]  /*19b0*/  IMAD.MOV.U32 R19, RZ, RZ, 0x500 ;  /* 0x00000500ff137424 */ /* 0x000fe200078e00ff */
[----:B------:R-:W-:Y:S06]  /*19c0*/  BRA `(.L_x_39) ;  /* 0x0000000000147947 */ /* 0x000fec0003800000 */
.L_x_42:
[----:B------:R-:W-:Y:S02]  /*19d0*/  IMAD.MOV.U32 R19, RZ, RZ, 0x580 ;  /* 0x00000580ff137424 */ /* 0x000fe400078e00ff */
[----:B------:R-:W-:Y:S01]  /*19e0*/  IMAD.MOV.U32 R25, RZ, RZ, 0x500 ;  /* 0x00000500ff197424 */ /* 0x000fe200078e00ff */
[----:B------:R-:W-:Y:S06]  /*19f0*/  BRA `(.L_x_39) ;  /* 0x0000000000087947 */ /* 0x000fec0003800000 */
.L_x_41:
[----:B------:R-:W-:Y:S02]  /*1a00*/  HFMA2 R19, -RZ, RZ, 0, 7.62939453125e-05 ;  /* 0x00000500ff137431 */ /* 0x000fe400000001ff */
[----:B------:R-:W-:-:S07]  /*1a10*/  IMAD.MOV.U32 R25, RZ, RZ, 0x480 ;  /* 0x00000480ff197424 */ /* 0x000fce00078e00ff */
.L_x_39:
[----:B------:R-:W-:Y:S05]  /*1a20*/  BSYNC.RECONVERGENT B1 ;  /* 0x0000000000017941 */ /* 0x000fea0003800200 */
.L_x_37:
[----:B------:R-:W-:-:S05]  /*1a30*/  IMAD.WIDE R14, R17, 0x2, R14 ;  /* 0x00000002110e7825 */ /* 0x000fca00078e020e */
[----:B------:R-:W2:Y:S01]  /*1a40*/  LDG.E.U16.CONSTANT R22, desc[UR10][R14.64] ;  /* 0x0000000a0e167981 */ /* 0x000ea2000c1e9500 */
[C---:B------:R-:W-:Y:S01]  /*1a50*/  IMAD.IADD R16, R6.reuse, 0x1, R25 ;  /* 0x0000000106107824 */ /* 0x040fe200078e0219 */
[----:B------:R-:W-:Y:S01]  /*1a60*/  BSSY.RECONVERGENT B1, `(.L_x_43) ;  /* 0x0000027000017945 */ /* 0x000fe20003800200 */
[----:B------:R-:W-:Y:S02]  /*1a70*/  IMAD.IADD R20, R6, 0x1, R19 ;  /* 0x0000000106147824 */ /* 0x000fe400078e0213 */
[----:B------:R-:W0:Y:S01]  /*1a80*/  LDS R19, [R11+0x8] ;  /* 0x000008000b137984 */ /* 0x000e220000000800 */
        /* <DEDUP_REMOVED lines=14> */
[----:B------:R-:W-:Y:S02]  /*1b70*/  ISETP.NE.AND P0, PT, R22, RZ, PT ;  /* 0x000000ff1600720c */ /* 0x000fe40003f05270 */
[----:B------:R-:W-:-:S11]  /*1b80*/  MOV R19, 0x680 ;  /* 0x0000068000137802 */ /* 0x000fd60000000f00 */
[----:B------:R-:W-:Y:S05]  /*1b90*/  @!P0 BRA `(.L_x_45) ;  /* 0x00000000004c8947 */ /* 0x000fea0003800000 */
[----:B------:R-:W-:-:S13]  /*1ba0*/  ISETP.NE.AND P0, PT, R16, 0x2, PT ;  /* 0x000000021000780c */ /* 0x000fda0003f05270 */
[----:B------:R-:W-:Y:S05]  /*1bb0*/  @P0 BRA `(.L_x_46) ;  /* 0x0000000000280947 */ /* 0x000fea0003800000 */
[----:B------:R-:W-:Y:S01]  /*1bc0*/  IMAD.MOV.U32 R19, RZ, RZ, 0x780 ;  /* 0x00000780ff137424 */ /* 0x000fe200078e00ff */
[----:B------:R-:W-:Y:S06]  /*1bd0*/  BRA `(.L_x_45) ;  /* 0x00000000003c7947 */ /* 0x000fec0003800000 */
.L_x_44:
        /* <DEDUP_REMOVED lines=8> */
.L_x_46:
[----:B------:R-:W-:Y:S01]  /*1c60*/  IMAD.MOV.U32 R19, RZ, RZ, 0x700 ;  /* 0x00000700ff137424 */ /* 0x000fe200078e00ff */
[----:B------:R-:W-:Y:S06]  /*1c70*/  BRA `(.L_x_45) ;  /* 0x0000000000147947 */ /* 0x000fec0003800000 */
.L_x_48:
[----:B------:R-:W-:Y:S02]  /*1c80*/  HFMA2 R25, -RZ, RZ, 0, 0.0001068115234375 ;  /* 0x00000700ff197431 */ /* 0x000fe400000001ff */
[----:B------:R-:W-:Y:S01]  /*1c90*/  IMAD.MOV.U32 R19, RZ, RZ, 0x780 ;  /* 0x00000780ff137424 */ /* 0x000fe200078e00ff */
[----:B------:R-:W-:Y:S06]  /*1ca0*/  BRA `(.L_x_45) ;  /* 0x0000000000087947 */ /* 0x000fec0003800000 */
.L_x_47:
[----:B------:R-:W-:Y:S02]  /*1cb0*/  IMAD.MOV.U32 R19, RZ, RZ, 0x700 ;  /* 0x00000700ff137424 */ /* 0x000fe400078e00ff */
[----:B------:R-:W-:-:S07]  /*1cc0*/  IMAD.MOV.U32 R25, RZ, RZ, 0x680 ;  /* 0x00000680ff197424 */ /* 0x000fce00078e00ff */
.L_x_45:
[----:B------:R-:W-:Y:S05]  /*1cd0*/  BSYNC.RECONVERGENT B1 ;  /* 0x0000000000017941 */ /* 0x000fea0003800200 */
.L_x_43:
[----:B------:R-:W-:-:S05]  /*1ce0*/  IMAD.WIDE R14, R17, 0x2, R14 ;  /* 0x00000002110e7825 */ /* 0x000fca00078e020e */
[----:B------:R-:W2:Y:S01]  /*1cf0*/  LDG.E.U16.CONSTANT R22, desc[UR10][R14.64] ;  /* 0x0000000a0e167981 */ /* 0x000ea2000c1e9500 */
[C---:B------:R-:W-:Y:S01]  /*1d00*/  IADD3 R16, PT, PT, R6.reuse, R25, RZ ;  /* 0x0000001906107210 */ /* 0x040fe20007ffe0ff */
[----:B------:R-:W-:Y:S01]  /*1d10*/  IMAD.IADD R20, R6, 0x1, R19 ;  /* 0x0000000106147824 */ /* 0x000fe200078e0213 */
[----:B------:R-:W-:Y:S01]  /*1d20*/  BSSY.RECONVERGENT B1, `(.L_x_49) ;  /* 0x0000026000017945 */ /* 0x000fe20003800200 */
[----:B------:R-:W0:Y:S02]  /*1d30*/  LDS R19, [R11+0xc] ;  /* 0x00000c000b137984 */ /* 0x000e240000000800 */
[----:B------:R-:W-:Y:S01]  /*1d40*/  IMAD R21, R16, 0x2, R23 ;  /* 0x0000000210157824 */ /* 0x000fe200078e0217 */
[----:B------:R-:W-:-:S05]  /*1d50*/  LEA R20, R20, R23, 0x1 ;  /* 0x0000001714147211 */ /* 0x000fca00078e08ff */
        /* <DEDUP_REMOVED lines=19> */
.L_x_50:
        /* <DEDUP_REMOVED lines=8> */
.L_x_52:
[----:B------:R-:W-:Y:S01]  /*1f10*/  HFMA2 R19, -RZ, RZ, 0, 0.000152587890625 ;  /* 0x00000900ff137431 */ /* 0x000fe200000001ff */
[----:B------:R-:W-:Y:S06]  /*1f20*/  BRA `(.L_x_51) ;  /* 0x0000000000147947 */ /* 0x000fec0003800000 */
.L_x_54:
[----:B------:R-:W-:Y:S02]  /*1f30*/  IMAD.MOV.U32 R19, RZ, RZ, 0x980 ;  /* 0x00000980ff137424 */ /* 0x000fe400078e00ff */
[----:B------:R-:W-:Y:S01]  /*1f40*/  IMAD.MOV.U32 R25, RZ, RZ, 0x900 ;  /* 0x00000900ff197424 */ /* 0x000fe200078e00ff */
[----:B------:R-:W-:Y:S06]  /*1f50*/  BRA `(.L_x_51) ;  /* 0x0000000000087947 */ /* 0x000fec0003800000 */
.L_x_53:
[----:B------:R-:W-:Y:S01]  /*1f60*/  MOV R19, 0x900 ;  /* 0x0000090000137802 */ /* 0x000fe20000000f00 */
[----:B------:R-:W-:-:S07]  /*1f70*/  IMAD.MOV.U32 R25, RZ, RZ, 0x880 ;  /* 0x00000880ff197424 */ /* 0x000fce00078e00ff */
.L_x_51:
[----:B------:R-:W-:Y:S05]  /*1f80*/  BSYNC.RECONVERGENT B1 ;  /* 0x0000000000017941 */ /* 0x000fea0003800200 */
.L_x_49:
[----:B------:R-:W-:-:S05]  /*1f90*/  IMAD.WIDE R14, R17, 0x2, R14 ;  /* 0x00000002110e7825 */ /* 0x000fca00078e020e */
[----:B------:R-:W2:Y:S01]  /*1fa0*/  LDG.E.U16.CONSTANT R22, desc[UR10][R14.64] ;  /* 0x0000000a0e167981 */ /* 0x000ea2000c1e9500 */
[C---:B------:R-:W-:Y:S01]  /*1fb0*/  IMAD.IADD R16, R6.reuse, 0x1, R25 ;  /* 0x0000000106107824 */ /* 0x040fe200078e0219 */
[----:B------:R-:W-:Y:S01]  /*1fc0*/  IADD3 R20, PT, PT, R6, R19, RZ ;  /* 0x0000001306147210 */ /* 0x000fe20007ffe0ff */
[----:B------:R-:W-:Y:S01]  /*1fd0*/  BSSY.RECONVERGENT B1, `(.L_x_55) ;  /* 0x0000026000017945 */ /* 0x000fe20003800200 */
[----:B------:R-:W0:Y:S01]  /*1fe0*/  LDS R19, [R11+0x10] ;  /* 0x000010000b137984 */ /* 0x000e220000000800 */
        /* <DEDUP_REMOVED lines=9> */
[----:B------:R-:W-:-:S03]  /*2080*/  HFMA2 R25, -RZ, RZ, 0, 0.00018310546875 ;  /* 0x00000a00ff197431 */ /* 0x000fc600000001ff */
        /* <DEDUP_REMOVED lines=11> */
.L_x_56:
[----:B------:R-:W-:-:S13]  /*2140*/  ISETP.NE.AND P0, PT, R16, 0x3, PT ;  /* 0x000000031000780c */ /* 0x000fda0003f05270 */
[----:B------:R-:W-:Y:S05]  /*2150*/  @!P0 BRA `(.L_x_59) ;  /* 0x00000000002c8947 */ /* 0x000fea0003800000 */
[----:B------:R-:W-:-:S13]  /*2160*/  ISETP.NE.AND P0, PT, R16, 0x5, PT ;  /* 0x000000051000780c */ /* 0x000fda0003f05270 */
[----:B------:R-:W-:Y:S05]  /*2170*/  @!P0 BRA `(.L_x_60) ;  /* 0x0000000000188947 */ /* 0x000fea0003800000 */
[----:B------:R-:W-:-:S13]  /*2180*/  ISETP.NE.AND P0, PT, R16, 0x4, PT ;  /* 0x000000041000780c */ /* 0x000fda0003f05270 */
[----:B------:R-:W-:Y:S01]  /*2190*/  @!P0 MOV R25, 0xa80 ;  /* 0x00000a8000198802 */ /* 0x000fe20000000f00 */
[----:B------:R-:W-:Y:S01]  /*21a0*/  @!P0 IMAD.MOV.U32 R19, RZ, RZ, 0xb80 ;  /* 0x00000b80ff138424 */ /* 0x000fe200078e00ff */
[----:B------:R-:W-:Y:S06]  /*21b0*/  @!P0 BRA `(.L_x_57) ;  /* 0x00000000001c8947 */ /* 0x000fec0003800000 */
.L_x_58:
[----:B------:R-:W-:Y:S01]  /*21c0*/  IMAD.MOV.U32 R19, RZ, RZ, 0xb00 ;  /* 0x00000b00ff137424 */ /* 0x000fe200078e00ff */
[----:B------:R-:W-:Y:S06]  /*21d0*/  BRA `(.L_x_57) ;  /* 0x0000000000147947 */ /* 0x000fec0003800000 */
.L_x_60:
[----:B------:R-:W-:Y:S02]  /*21e0*/  HFMA2 R19, -RZ, RZ, 0, 0.0002288818359375 ;  /* 0x00000b80ff137431 */ /* 0x000fe400000001ff */
[----:B------:R-:W-:Y:S01]  /*21f0*/  IMAD.MOV.U32 R25, RZ, RZ, 0xb00 ;  /* 0x00000b00ff197424 */ /* 0x000fe200078e00ff */
[----:B------:R-:W-:Y:S06]  /*2200*/  BRA `(.L_x_57) ;  /* 0x0000000000087947 */ /* 0x000fec0003800000 */
.L_x_59:
[----:B------:R-:W-:Y:S01]  /*2210*/  IMAD.MOV.U32 R19, RZ, RZ, 0xb00 ;  /* 0x00000b00ff137424 */ /* 0x000fe200078e00ff */
[----:B------:R-:W-:-:S07]  /*2220*/  MOV R25, 0xa80 ;  /* 0x00000a8000197802 */ /* 0x000fce0000000f00 */
.L_x_57:
[----:B------:R-:W-:Y:S05]  /*2230*/  BSYNC.RECONVERGENT B1 ;  /* 0x0000000000017941 */ /* 0x000fea0003800200 */
.L_x_55:
        /* <DEDUP_REMOVED lines=21> */
[----:B------:R-:W-:-:S12]  /*2390*/  HFMA2 R19, -RZ, RZ, 0, 0.000274658203125 ;  /* 0x00000c80ff137431 */ /* 0x000fd800000001ff */
[----:B------:R-:W-:Y:S05]  /*23a0*/  @!P0 BRA `(.L_x_63) ;  /* 0x00000000004c8947 */ /* 0x000fea0003800000 */
[----:B------:R-:W-:-:S13]  /*23b0*/  ISETP.NE.AND P0, PT, R16, 0x2, PT ;  /* 0x000000021000780c */ /* 0x000fda0003f05270 */
[----:B------:R-:W-:Y:S05]  /*23c0*/  @P0 BRA `(.L_x_64) ;  /* 0x0000000000280947 */ /* 0x000fea0003800000 */
[----:B------:R-:W-:Y:S01]  /*23d0*/  IMAD.MOV.U32 R19, RZ, RZ, 0xd80 ;  /* 0x00000d80ff137424 */ /* 0x000fe200078e00ff */
[----:B------:R-:W-:Y:S06]  /*23e0*/  BRA `(.L_x_63) ;  /* 0x00000000003c7947 */ /* 0x000fec0003800000 */
.L_x_62:
        /* <DEDUP_REMOVED lines=8> */
.L_x_64:
[----:B------:R-:W-:Y:S01]  /*2470*/  IMAD.MOV.U32 R19, RZ, RZ, 0xd00 ;  /* 0x00000d00ff137424 */ /* 0x000fe200078e00ff */
[----:B------:R-:W-:Y:S06]  /*2480*/  BRA `(.L_x_63) ;  /* 0x0000000000147947 */ /* 0x000fec0003800000 */
.L_x_66:
[----:B------:R-:W-:Y:S02]  /*2490*/  HFMA2 R25, -RZ, RZ, 0, 0.00030517578125 ;  /* 0x00000d00ff197431 */ /* 0x000fe400000001ff */
[----:B------:R-:W-:Y:S01]  /*24a0*/  IMAD.MOV.U32 R19, RZ, RZ, 0xd80 ;  /* 0x00000d80ff137424 */ /* 0x000fe200078e00ff */
[----:B------:R-:W-:Y:S06]  /*24b0*/  BRA `(.L_x_63) ;  /* 0x0000000000087947 */ /* 0x000fec0003800000 */
.L_x_65:
[----:B------:R-:W-:Y:S02]  /*24c0*/  IMAD.MOV.U32 R19, RZ, RZ, 0xd00 ;  /* 0x00000d00ff137424 */ /* 0x000fe400078e00ff */
[----:B------:R-:W-:-:S07]  /*24d0*/  IMAD.MOV.U32 R25, RZ, RZ, 0xc80 ;  /* 0x00000c80ff197424 */ /* 0x000fce00078e00ff */
.L_x_63:
[----:B------:R-:W-:Y:S05]  /*24e0*/  BSYNC.RECONVERGENT B1 ;  /* 0x0000000000017941 */ /* 0x000fea0003800200 */
.L_x_61:
[----:B------:R-:W-:-:S06]  /*24f0*/  IMAD.WIDE R14, R17, 0x2, R14 ;  /* 0x00000002110e7825 */ /* 0x000fcc00078e020e */
[----:B------:R0:W2:Y:S01]  /*2500*/  LDG.E.U16.CONSTANT R14, desc[UR10][R14.64] ;  /* 0x0000000a0e0e7981 */ /* 0x0000a2000c1e9500 */
[C---:B------:R-:W-:Y:S01]  /*2510*/  IADD3 R16, PT, PT, R6.reuse, R25, RZ ;  /* 0x0000001906107210 */ /* 0x040fe20007ffe0ff */
[----:B------:R-:W-:Y:S01]  /*2520*/  IMAD.IADD R20, R6, 0x1, R19 ;  /* 0x0000000106147824 */ /* 0x000fe200078e0213 */
[----:B------:R-:W-:Y:S03]  /*2530*/  BSSY.RECONVERGENT B1, `(.L_x_67) ;  /* 0x0000026000017945 */ /* 0x000fe60003800200 */
[----:B------:R-:W-:Y:S01]  /*2540*/  IMAD R16, R16, 0x2, R23 ;  /* 0x0000000210107824 */ /* 0x000fe200078e0217 */
[----:B------:R-:W-:Y:S01]  /*2550*/  LEA R20, R20, R23, 0x1 ;  /* 0x0000001714147211 */ /* 0x000fe200078e08ff */
[----:B0-----:R-:W0:Y:S04]  /*2560*/  LDS R15, [R11+0x18] ;  /* 0x000018000b0f7984 */ /* 0x001e280000000800 */
[----:B------:R-:W1:Y:S04]  /*2570*/  LDS.U16 R16, [R16] ;  /* 0x0000000010107984 */ /* 0x000e680000000400 */
[----:B------:R-:W3:Y:S01]  /*2580*/  LDS.U16 R20, [R20] ;  /* 0x0000000014147984 */ /* 0x000ee20000000400 */
[----:B0-----:R-:W-:-:S02]  /*2590*/  HADD2.F32 R17, -RZ, R15.H0_H0 ;  /* 0x2000000fff117230 */ /* 0x001fc40000004100 */
        /* <DEDUP_REMOVED lines=16> */
.L_x_68:
        /* <DEDUP_REMOVED lines=8> */
.L_x_70:
[----:B------:R-:W-:Y:S01]  /*2720*/  HFMA2 R15, -RZ, RZ, 0, 0.00042724609375 ;  /* 0x00000f00ff0f7431 */ /* 0x000fe200000001ff */
[----:B------:R-:W-:Y:S06]  /*2730*/  BRA `(.L_x_69) ;  /* 0x0000000000147947 */ /* 0x000fec0003800000 */
.L_x_72:
[----:B------:R-:W-:Y:S02]  /*2740*/  IMAD.MOV.U32 R15, RZ, RZ, 0xf80 ;  /* 0x00000f80ff0f7424 */ /* 0x000fe400078e00ff */
[----:B------:R-:W-:Y:S01]  /*2750*/  IMAD.MOV.U32 R17, RZ, RZ, 0xf00 ;  /* 0x00000f00ff117424 */ /* 0x000fe200078e00ff */
[----:B------:R-:W-:Y:S06]  /*2760*/  BRA `(.L_x_69) ;  /* 0x0000000000087947 */ /* 0x000fec0003800000 */
.L_x_71:
[----:B------:R-:W-:Y:S01]  /*2770*/  MOV R15, 0xf00 ;  /* 0x00000f00000f7802 */ /* 0x000fe20000000f00 */
[----:B------:R-:W-:-:S07]  /*2780*/  IMAD.MOV.U32 R17, RZ, RZ, 0xe80 ;  /* 0x00000e80ff117424 */ /* 0x000fce00078e00ff */
.L_x_69:
[----:B------:R-:W-:Y:S05]  /*2790*/  BSYNC.RECONVERGENT B1 ;  /* 0x0000000000017941 */ /* 0x000fea0003800200 */
.L_x_67:
[C---:B------:R-:W-:Y:S01]  /*27a0*/  IMAD.IADD R14, R6.reuse, 0x1, R17 ;  /* 0x00000001060e7824 */ /* 0x040fe200078e0211 */
[----:B------:R-:W-:-:S03]  /*27b0*/  IADD3 R16, PT, PT, R6, R15, RZ ;  /* 0x0000000f06107210 */ /* 0x000fc60007ffe0ff */
[--C-:B------:R-:W-:Y:S02]  /*27c0*/  IMAD R15, R14, 0x2, R23.reuse ;  /* 0x000000020e0f7824 */ /* 0x100fe400078e0217 */
[----:B------:R-:W-:Y:S01]  /*27d0*/  IMAD R16, R16, 0x2, R23 ;  /* 0x0000000210107824 */ /* 0x000fe200078e0217 */
[----:B------:R-:W0:Y:S04]  /*27e0*/  LDS R14, [R11+0x1c] ;  /* 0x00001c000b0e7984 */ /* 0x000e280000000800 */
[----:B------:R-:W1:Y:S04]  /*27f0*/  LDS.U16 R15, [R15] ;  /* 0x000000000f0f7984 */ /* 0x000e680000000400 */
[----:B------:R-:W2:Y:S01]  /*2800*/  LDS.U16 R16, [R16] ;  /* 0x0000000010107984 */ /* 0x000ea20000000400 */
[----:B0-----:R-:W-:-:S02]  /*2810*/  HADD2.F32 R17, -RZ, R14.H0_H0 ;  /* 0x2000000eff117230 */ /* 0x001fc40000004100 */
[----:B------:R-:W-:Y:S02]  /*2820*/  HADD2.F32 R21, -RZ, R14.H1_H1 ;  /* 0x3000000eff157230 */ /* 0x000fe40000004100 */
[----:B-1----:R-:W-:Y:S02]  /*2830*/  HADD2.F32 R19, -RZ, R15.H0_H0 ;  /* 0x2000000fff137230 */ /* 0x002fe40000004100 */
[----:B--2---:R-:W-:-:S03]  /*2840*/  HADD2.F32 R14, -RZ, R16.H0_H0 ;  /* 0x20000010ff0e7230 */ /* 0x004fc60000004100 */
[----:B------:R-:W-:-:S04]  /*2850*/  FFMA R2, R17, R19, R2 ;  /* 0x0000001311027223 */ /* 0x000fc80000000002 */
[----:B------:R-:W-:-:S07]  /*2860*/  FFMA R2, R21, R14, R2 ;  /* 0x0000000e15027223 */ /* 0x000fce0000000002 */
.L_x_23:
[----:B------:R-:W-:Y:S05]  /*2870*/  BSYNC.RECONVERGENT B0 ;  /* 0x0000000000007941 */ /* 0x000fea0003800200 */
.L_x_22:
[----:B------:R-:W-:Y:S01]  /*2880*/  UIADD3 UR4, UPT, UPT, UR4, 0x20, URZ ;  /* 0x0000002004047890 */ /* 0x000fe2000fffe0ff */
[----:B------:R-:W-:Y:S05]  /*2890*/  BAR.SYNC.DEFER_BLOCKING 0x0 ;  /* 0x0000000000007b1d */ /* 0x000fea0000010000 */
[----:B------:R-:W-:-:S13]  /*28a0*/  ISETP.LE.AND P0, PT, R13, UR4, PT ;  /* 0x000000040d007c0c */ /* 0x000fda000bf03270 */
[----:B------:R-:W-:Y:S05]  /*28b0*/  @!P0 BRA `(.L_x_73) ;  /* 0xffffffd800908947 */ /* 0x000fea000383ffff */
.L_x_0:
[----:B------:R-:W1:Y:S02]  /*28c0*/  LDCU.64 UR8, c[0x0][0x3a0] ;  /* 0x00007400ff0877ac */ /* 0x000e640008000a00 */
[----:B-1----:R-:W-:-:S04]  /*28d0*/  ISETP.GE.AND P0, PT, R4, UR9, PT ;  /* 0x0000000904007c0c */ /* 0x002fc8000bf06270 */
[----:B------:R-:W-:-:S13]  /*28e0*/  ISETP.GE.OR P0, PT, R3, UR8, P0 ;  /* 0x0000000803007c0c */ /* 0x000fda0008706670 */
[----:B------:R-:W-:Y:S05]  /*28f0*/  @P0 EXIT ;  /* 0x000000000000094d */ /* 0x000fea0003800000 */
[----:B------:R-:W1:Y:S01]  /*2900*/  LDC.64 R6, c[0x0][0x398] ;  /* 0x0000e600ff067b82 */ /* 0x000e620000000a00 */
[----:B------:R-:W-:-:S04]  /*2910*/  IMAD R5, R3, UR9, R4 ;  /* 0x0000000903057c24 */ /* 0x000fc8000f8e0204 */
[----:B-1----:R-:W-:-:S05]  /*2920*/  IMAD.WIDE R4, R5, 0x4, R6 ;  /* 0x0000000405047825 */ /* 0x002fca00078e0206 */
[----:B------:R-:W-:Y:S01]  /*2930*/  STG.E desc[UR10][R4.64], R2 ;  /* 0x0000000204007986 */ /* 0x000fe2000c10190a */
[----:B------:R-:W-:Y:S05]  /*2940*/  EXIT ;  /* 0x000000000000794d */ /* 0x000fea0003800000 */
        .weak           $__internal_0_$__cuda_sm20_div_u16
        .type           $__internal_0_$__cuda_sm20_div_u16,@function
        .size           $__internal_0_$__cuda_sm20_div_u16,(.L_x_75 - $__internal_0_$__cuda_sm20_div_u16)
$__internal_0_$__cuda_sm20_div_u16:
[----:B------:R-:W0:Y:S01]  /*2950*/  I2F.U16 R8, R15 ;  /* 0x0000000f00087306 */ /* 0x000e220000101000 */
[----:B------:R-:W-:Y:S01]  /*2960*/  HFMA2 R9, -RZ, RZ, 15, 0 ;  /* 0x4b800000ff097431 */ /* 0x000fe200000001ff */
[C---:B0-----:R-:W-:Y:S02]  /*2970*/  FSETP.GEU.AND P1, PT, |R8|.reuse, 1.175494350822287508e-38, PT ;  /* 0x008000000800780b */ /* 0x041fe40003f2e200 */
[----:B------:R-:W-:Y:S02]  /*2980*/  FSETP.GT.AND P0, PT, |R8|, 8.50705917302346158658e+37, PT ;  /* 0x7e8000000800780b */ /* 0x000fe40003f04200 */
[----:B------:R-:W-:-:S04]  /*2990*/  FSEL R9, R9, 1, !P1 ;  /* 0x3f80000009097808 */ /* 0x000fc80004800000 */
[----:B------:R-:W-:Y:S02]  /*29a0*/  FSEL R9, R9, 0.25, !P0 ;  /* 0x3e80000009097808 */ /* 0x000fe40004000000 */
[----:B------:R-:W-:-:S03]  /*29b0*/  ISETP.NE.U32.AND P0, PT, R15, RZ, PT ;  /* 0x000000ff0f00720c */ /* 0x000fc60003f05070 */
[----:B------:R-:W-:Y:S02]  /*29c0*/  FMUL R10, R8, R9 ;  /* 0x00000009080a7220 */ /* 0x000fe40000400000 */
[----:B------:R-:W-:Y:S08]  /*29d0*/  I2F.U16.RZ R8, R14 ;  /* 0x0000000e00087306 */ /* 0x000ff0000010d000 */
[----:B------:R-:W0:Y:S02]  /*29e0*/  MUFU.RCP R10, R10 ;  /* 0x0000000a000a7308 */ /* 0x000e240000001000 */
[----:B0-----:R-:W-:-:S04]  /*29f0*/  FMUL R9, R9, R10 ;  /* 0x0000000a09097220 */ /* 0x001fc80000400000 */
[----:B------:R-:W-:-:S04]  /*2a00*/  VIADD R9, R9, 0x2 ;  /* 0x0000000209097836 */ /* 0x000fc80000000000 */
[----:B------:R-:W-:Y:S01]  /*2a10*/  FMUL.RZ R13, R8, R9 ;  /* 0x00000009080d7220 */ /* 0x000fe2000040c000 */
[----:B------:R-:W-:Y:S01]  /*2a20*/  MOV R8, R16 ;  /* 0x0000001000087202 */ /* 0x000fe20000000f00 */
[----:B------:R-:W-:-:S04]  /*2a30*/  IMAD.MOV.U32 R9, RZ, RZ, 0x0 ;  /* 0x00000000ff097424 */ /* 0x000fc800078e00ff */
[----:B------:R-:W0:Y:S02]  /*2a40*/  F2I.U32.TRUNC.NTZ R13, R13 ;  /* 0x0000000d000d7305 */ /* 0x000e24000020f000 */
[----:B0-----:R-:W-:Y:S01]  /*2a50*/  LOP3.LUT R15, R13, 0xffff, RZ, 0xc0, !PT ;  /* 0x0000ffff0d0f7812 */ /* 0x001fe200078ec0ff */
[----:B------:R-:W-:Y:S01]  /*2a60*/  @!P0 IMAD.MOV.U32 R15, RZ, RZ, -0x1 ;  /* 0xffffffffff0f8424 */ /* 0x000fe200078e00ff */
[----:B------:R-:W-:Y:S06]  /*2a70*/  RET.REL.NODEC R8 `(sparse_gemm_v4_tiled) ;  /* 0xffffffd408607950 */ /* 0x000fec0003c3ffff */
.L_x_74:
[----:B------:R-:W-:-:S00]  /*2a80*/  BRA `(.L_x_74) ;  /* 0xfffffffc00fc7947 */ /* 0x000fc0000383ffff */
[----:B------:R-:W-:-:S00]  /*2a90*/  NOP ;  /* 0x0000000000007918 */ /* 0x000fc00000000000 */
        /* <DEDUP_REMOVED lines=14> */
.L_x_75:


//--------------------- .nv.shared.sparse_gemm_v4_tiled --------------------------
	.section	.nv.shared.sparse_gemm_v4_tiled,"aw",@nobits
	.sectionflags	@""
	.align	2
.nv.shared.sparse_gemm_v4_tiled:
	.zero		13312


//--------------------- .nv.shared.reserved.0     --------------------------
	.section	.nv.shared.reserved.0,"aw",@nobits
	.weak		__nv_reservedSMEM_offset_0_alias
	.size		__nv_reservedSMEM_offset_0_alias, 0, 64
	.other		__nv_reservedSMEM_offset_0_alias,@"STO_CUDA_RESERVED_SHARED STV_DEFAULT"
__nv_reservedSMEM_offset_0_alias:
	.zero		0
	.zero		64


//--------------------- .nv.constant0.sparse_gemm_v4_tiled --------------------------
	.section	.nv.constant0.sparse_gemm_v4_tiled,"a",@progbits
	.sectionflags	@""
	.align	4
.nv.constant0.sparse_gemm_v4_tiled:
	.zero		940


//--------------------- SYMBOLS --------------------------

	.type		.nv.reservedSmem.offset0,@object
	.size		.nv.reservedSmem.offset0,0x4
	.type		.nv.reservedSmem.cap,@object
	.size		.nv.reservedSmem.cap,0x4
